	.target	sm_103a

	.elftype	@"ET_EXEC"


//--------------------- .note.nv.tkinfo           --------------------------
	.section	.note.nv.tkinfo,"",@"SHT_NOTE"
	.sectionflags	@"SHF_NOTE_NV_TKINFO"
	.tkinfo
        /*0018*/ 	.word	0x00000002
        /*0030*/ 	.string	""
        /*0030*/ 	.string	"ptxas"
        /*0030*/ 	.string	"Cuda compilation tools, release 13.0, V13.0.88"
        /*0030*/ 	.string	"Build cuda_13.0.r13.0/compiler.36424714_0"
        /*0030*/ 	.string	"-arch sm_103a -m 64 "



//--------------------- .note.nv.cuinfo           --------------------------
	.section	.note.nv.cuinfo,"",@"SHT_NOTE"
	.sectionflags	@"SHF_NOTE_NV_CUINFO"
        /*0018*/ 	.short	0x0002
        /*001a*/ 	.short	0x0067
        /*001c*/ 	.short	0x0082
	.zero		2


//--------------------- .nv.info                  --------------------------
	.section	.nv.info,"",@"SHT_CUDA_INFO"
	.align	4


	//----- nvinfo : EIATTR_REGCOUNT
	.align		4
        /*0000*/ 	.byte	0x04, 0x2f
        /*0002*/ 	.short	(.L_12 - .L_11)
	.align		4
.L_11:
        /*0004*/ 	.word	index@(_ZN7cutlass13device_kernelIN5flash19enable_sm80_to_sm89INS1_16FlashAttnFwdSm80INS1_25CollectiveMainloopFwdSm80ILi8ELi1ELb1EN4cute5tupleIJNS5_1CILi128EEENS7_ILi112EEES8_EEELi128ENS_10bfloat16_tEfNS_4arch4Sm80ELb1ELb0ELb0ELb1ELb1ELb1ELb1ELb1EEENS1_21CollectiveEpilogueFwdINS6_IJS8_S8_S9_EEENS6_IJNS7_ILi1EEESH_SH_EEESB_SD_Li256ELb1ELb1ELb1ELb0EEENS1_36VarlenDynamicPersistentTileSchedulerILi128ELi112ELi256ELi256ELb1ELb1ELb0ELb1ELb1ELb1EEEEEEEEEvNT_6ParamsE)
        /*0008*/ 	.word	0x00000004


	//----- nvinfo : EIATTR_FRAME_SIZE
	.align		4
.L_12:
        /*000c*/ 	.byte	0x04, 0x11
        /*000e*/ 	.short	(.L_14 - .L_13)
	.align		4
.L_13:
        /*0010*/ 	.word	index@(_ZN7cutlass13device_kernelIN5flash19enable_sm80_to_sm89INS1_16FlashAttnFwdSm80INS1_25CollectiveMainloopFwdSm80ILi8ELi1ELb1EN4cute5tupleIJNS5_1CILi128EEENS7_ILi112EEES8_EEELi128ENS_10bfloat16_tEfNS_4arch4Sm80ELb1ELb0ELb0ELb1ELb1ELb1ELb1ELb1EEENS1_21CollectiveEpilogueFwdINS6_IJS8_S8_S9_EEENS6_IJNS7_ILi1EEESH_SH_EEESB_SD_Li256ELb1ELb1ELb1ELb0EEENS1_36VarlenDynamicPersistentTileSchedulerILi128ELi112ELi256ELi256ELb1ELb1ELb0ELb1ELb1ELb1EEEEEEEEEvNT_6ParamsE)
        /*0014*/ 	.word	0x00000000


	//----- nvinfo : EIATTR_REGCOUNT
	.align		4
.L_14:
        /*0018*/ 	.byte	0x04, 0x2f
        /*001a*/ 	.short	(.L_16 - .L_15)
	.align		4
.L_15:
        /*001c*/ 	.word	index@(_ZN7cutlass13device_kernelIN5flash19enable_sm80_to_sm89INS1_16FlashAttnFwdSm80INS1_25CollectiveMainloopFwdSm80ILi8ELi1ELb1EN4cute5tupleIJNS5_1CILi128EEENS7_ILi112EEES8_EEELi128ENS_10bfloat16_tEfNS_4arch4Sm80ELb1ELb0ELb0ELb1ELb1ELb0ELb1ELb1EEENS1_21CollectiveEpilogueFwdINS6_IJS8_S8_S9_EEENS6_IJNS7_ILi1EEESH_SH_EEESB_SD_Li256ELb1ELb1ELb1ELb0EEENS1_36VarlenDynamicPersistentTileSchedulerILi128ELi112ELi256ELi256ELb1ELb1ELb0ELb1ELb1ELb1EEEEEEEEEvNT_6ParamsE)
        /*0020*/ 	.word	0x00000004


	//----- nvinfo : EIATTR_FRAME_SIZE
	.align		4
.L_16:
        /*0024*/ 	.byte	0x04, 0x11
        /*0026*/ 	.short	(.L_18 - .L_17)
	.align		4
.L_17:
        /*0028*/ 	.word	index@(_ZN7cutlass13device_kernelIN5flash19enable_sm80_to_sm89INS1_16FlashAttnFwdSm80INS1_25CollectiveMainloopFwdSm80ILi8ELi1ELb1EN4cute5tupleIJNS5_1CILi128EEENS7_ILi112EEES8_EEELi128ENS_10bfloat16_tEfNS_4arch4Sm80ELb1ELb0ELb0ELb1ELb1ELb0ELb1ELb1EEENS1_21CollectiveEpilogueFwdINS6_IJS8_S8_S9_EEENS6_IJNS7_ILi1EEESH_SH_EEESB_SD_Li256ELb1ELb1ELb1ELb0EEENS1_36VarlenDynamicPersistentTileSchedulerILi128ELi112ELi256ELi256ELb1ELb1ELb0ELb1ELb1ELb1EEEEEEEEEvNT_6ParamsE)
        /*002c*/ 	.word	0x00000000


	//----- nvinfo : EIATTR_REGCOUNT
	.align		4
.L_18:
        /*0030*/ 	.byte	0x04, 0x2f
        /*0032*/ 	.short	(.L_20 - .L_19)
	.align		4
.L_19:
        /*0034*/ 	.word	index@(_ZN7cutlass13device_kernelIN5flash19enable_sm80_to_sm89INS1_16FlashAttnFwdSm80INS1_25CollectiveMainloopFwdSm80ILi4ELi1ELb0EN4cute5tupleIJNS5_1CILi128EEENS7_ILi64EEES8_EEELi128ENS_10bfloat16_tEfNS_4arch4Sm80ELb1ELb0ELb0ELb0ELb1ELb0ELb1ELb1EEENS1_21CollectiveEpilogueFwdINS6_IJS8_S8_S9_EEENS6_IJNS7_ILi1EEESH_SH_EEESB_SD_Li128ELb0ELb1ELb1ELb0EEENS1_30DynamicPersistentTileSchedulerILi128ELi128ELb1ELb1ELb0EEEEEEEEEvNT_6ParamsE)
        /*0038*/ 	.word	0x00000004


	//----- nvinfo : EIATTR_FRAME_SIZE
	.align		4
.L_20:
        /*003c*/ 	.byte	0x04, 0x11
        /*003e*/ 	.short	(.L_22 - .L_21)
	.align		4
.L_21:
        /*0040*/ 	.word	index@(_ZN7cutlass13device_kernelIN5flash19enable_sm80_to_sm89INS1_16FlashAttnFwdSm80INS1_25CollectiveMainloopFwdSm80ILi4ELi1ELb0EN4cute5tupleIJNS5_1CILi128EEENS7_ILi64EEES8_EEELi128ENS_10bfloat16_tEfNS_4arch4Sm80ELb1ELb0ELb0ELb0ELb1ELb0ELb1ELb1EEENS1_21CollectiveEpilogueFwdINS6_IJS8_S8_S9_EEENS6_IJNS7_ILi1EEESH_SH_EEESB_SD_Li128ELb0ELb1ELb1ELb0EEENS1_30DynamicPersistentTileSchedulerILi128ELi128ELb1ELb1ELb0EEEEEEEEEvNT_6ParamsE)
        /*0044*/ 	.word	0x00000000


	//----- nvinfo : EIATTR_REGCOUNT
	.align		4
.L_22:
        /*0048*/ 	.byte	0x04, 0x2f
        /*004a*/ 	.short	(.L_24 - .L_23)
	.align		4
.L_23:
        /*004c*/ 	.word	index@(_ZN7cutlass13device_kernelIN5flash19enable_sm80_to_sm89INS1_16FlashAttnFwdSm80INS1_25CollectiveMainloopFwdSm80ILi8ELi1ELb1EN4cute5tupleIJNS5_1CILi128EEENS7_ILi96EEES8_EEELi128ENS_10bfloat16_tEfNS_4arch4Sm80ELb0ELb1ELb0ELb1ELb1ELb1ELb1ELb1EEENS1_21CollectiveEpilogueFwdINS6_IJS8_S8_S9_EEENS6_IJNS7_ILi1EEESH_SH_EEESB_SD_Li256ELb1ELb1ELb1ELb0EEENS1_36VarlenDynamicPersistentTileSchedulerILi128ELi96ELi256ELi256ELb1ELb1ELb0ELb1ELb0ELb1EEEEEEEEEvNT_6ParamsE)
        /*0050*/ 	.word	0x00000004


	//----- nvinfo : EIATTR_FRAME_SIZE
	.align		4
.L_24:
        /*0054*/ 	.byte	0x04, 0x11
        /*0056*/ 	.short	(.L_26 - .L_25)
	.align		4
.L_25:
        /*0058*/ 	.word	index@(_ZN7cutlass13device_kernelIN5flash19enable_sm80_to_sm89INS1_16FlashAttnFwdSm80INS1_25CollectiveMainloopFwdSm80ILi8ELi1ELb1EN4cute5tupleIJNS5_1CILi128EEENS7_ILi96EEES8_EEELi128ENS_10bfloat16_tEfNS_4arch4Sm80ELb0ELb1ELb0ELb1ELb1ELb1ELb1ELb1EEENS1_21CollectiveEpilogueFwdINS6_IJS8_S8_S9_EEENS6_IJNS7_ILi1EEESH_SH_EEESB_SD_Li256ELb1ELb1ELb1ELb0EEENS1_36VarlenDynamicPersistentTileSchedulerILi128ELi96ELi256ELi256ELb1ELb1ELb0ELb1ELb0ELb1EEEEEEEEEvNT_6ParamsE)
        /*005c*/ 	.word	0x00000000


	//----- nvinfo : EIATTR_REGCOUNT
	.align		4
.L_26:
        /*0060*/ 	.byte	0x04, 0x2f
        /*0062*/ 	.short	(.L_28 - .L_27)
	.align		4
.L_27:
        /*0064*/ 	.word	index@(_ZN7cutlass13device_kernelIN5flash19enable_sm80_to_sm89INS1_16FlashAttnFwdSm80INS1_25CollectiveMainloopFwdSm80ILi8ELi1ELb1EN4cute5tupleIJNS5_1CILi128EEENS7_ILi96EEES8_EEELi128ENS_10bfloat16_tEfNS_4arch4Sm80ELb0ELb1ELb0ELb1ELb1ELb0ELb1ELb1EEENS1_21CollectiveEpilogueFwdINS6_IJS8_S8_S9_EEENS6_IJNS7_ILi1EEESH_SH_EEESB_SD_Li256ELb1ELb1ELb1ELb0EEENS1_36VarlenDynamicPersistentTileSchedulerILi128ELi96ELi256ELi256ELb1ELb1ELb0ELb1ELb0ELb1EEEEEEEEEvNT_6ParamsE)
        /*0068*/ 	.word	0x00000004


	//----- nvinfo : EIATTR_FRAME_SIZE
	.align		4
.L_28:
        /*006c*/ 	.byte	0x04, 0x11
        /*006e*/ 	.short	(.L_30 - .L_29)
	.align		4
.L_29:
        /*0070*/ 	.word	index@(_ZN7cutlass13device_kernelIN5flash19enable_sm80_to_sm89INS1_16FlashAttnFwdSm80INS1_25CollectiveMainloopFwdSm80ILi8ELi1ELb1EN4cute5tupleIJNS5_1CILi128EEENS7_ILi96EEES8_EEELi128ENS_10bfloat16_tEfNS_4arch4Sm80ELb0ELb1ELb0ELb1ELb1ELb0ELb1ELb1EEENS1_21CollectiveEpilogueFwdINS6_IJS8_S8_S9_EEENS6_IJNS7_ILi1EEESH_SH_EEESB_SD_Li256ELb1ELb1ELb1ELb0EEENS1_36VarlenDynamicPersistentTileSchedulerILi128ELi96ELi256ELi256ELb1ELb1ELb0ELb1ELb0ELb1EEEEEEEEEvNT_6ParamsE)
        /*0074*/ 	.word	0x00000000


	//----- nvinfo : EIATTR_REGCOUNT
	.align		4
.L_30:
        /*0078*/ 	.byte	0x04, 0x2f
        /*007a*/ 	.short	(.L_32 - .L_31)
	.align		4
.L_31:
        /*007c*/ 	.word	index@(_ZN7cutlass13device_kernelIN5flash19enable_sm80_to_sm89INS1_16FlashAttnFwdSm80INS1_25CollectiveMainloopFwdSm80ILi4ELi1ELb0EN4cute5tupleIJNS5_1CILi128EEENS7_ILi48EEES8_EEELi128ENS_10bfloat16_tEfNS_4arch4Sm80ELb0ELb1ELb0ELb0ELb1ELb0ELb1ELb1EEENS1_21CollectiveEpilogueFwdINS6_IJS8_S8_S9_EEENS6_IJNS7_ILi1EEESH_SH_EEESB_SD_Li128ELb0ELb1ELb1ELb0EEENS1_19SingleTileSchedulerILb0ELb1ELb1ELi128EEEEEEEEEvNT_6ParamsE)
        /*0080*/ 	.word	0x00000004


	//----- nvinfo : EIATTR_FRAME_SIZE
	.align		4
.L_32:
        /*0084*/ 	.byte	0x04, 0x11
        /*0086*/ 	.short	(.L_34 - .L_33)
	.align		4
.L_33:
        /*0088*/ 	.word	index@(_ZN7cutlass13device_kernelIN5flash19enable_sm80_to_sm89INS1_16FlashAttnFwdSm80INS1_25CollectiveMainloopFwdSm80ILi4ELi1ELb0EN4cute5tupleIJNS5_1CILi128EEENS7_ILi48EEES8_EEELi128ENS_10bfloat16_tEfNS_4arch4Sm80ELb0ELb1ELb0ELb0ELb1ELb0ELb1ELb1EEENS1_21CollectiveEpilogueFwdINS6_IJS8_S8_S9_EEENS6_IJNS7_ILi1EEESH_SH_EEESB_SD_Li128ELb0ELb1ELb1ELb0EEENS1_19SingleTileSchedulerILb0ELb1ELb1ELi128EEEEEEEEEvNT_6ParamsE)
        /*008c*/ 	.word	0x00000000


	//----- nvinfo : EIATTR_REGCOUNT
	.align		4
.L_34:
        /*0090*/ 	.byte	0x04, 0x2f
        /*0092*/ 	.short	(.L_36 - .L_35)
	.align		4
.L_35:
        /*0094*/ 	.word	index@(_ZN7cutlass13device_kernelIN5flash19enable_sm80_to_sm89INS1_16FlashAttnFwdSm80INS1_25CollectiveMainloopFwdSm80ILi8ELi1ELb1EN4cute5tupleIJNS5_1CILi128EEENS7_ILi112EEES8_EEELi128ENS_10bfloat16_tEfNS_4arch4Sm80ELb0ELb0ELb0ELb1ELb1ELb1ELb1ELb1EEENS1_21CollectiveEpilogueFwdINS6_IJS8_S8_S9_EEENS6_IJNS7_ILi1EEESH_SH_EEESB_SD_Li256ELb1ELb1ELb1ELb0EEENS1_36VarlenDynamicPersistentTileSchedulerILi128ELi112ELi256ELi256ELb1ELb1ELb0ELb0ELb1ELb1EEEEEEEEEvNT_6ParamsE)
        /*0098*/ 	.word	0x00000004


	//----- nvinfo : EIATTR_FRAME_SIZE
	.align		4
.L_36:
        /*009c*/ 	.byte	0x04, 0x11
        /*009e*/ 	.short	(.L_38 - .L_37)
	.align		4
.L_37:
        /*00a0*/ 	.word	index@(_ZN7cutlass13device_kernelIN5flash19enable_sm80_to_sm89INS1_16FlashAttnFwdSm80INS1_25CollectiveMainloopFwdSm80ILi8ELi1ELb1EN4cute5tupleIJNS5_1CILi128EEENS7_ILi112EEES8_EEELi128ENS_10bfloat16_tEfNS_4arch4Sm80ELb0ELb0ELb0ELb1ELb1ELb1ELb1ELb1EEENS1_21CollectiveEpilogueFwdINS6_IJS8_S8_S9_EEENS6_IJNS7_ILi1EEESH_SH_EEESB_SD_Li256ELb1ELb1ELb1ELb0EEENS1_36VarlenDynamicPersistentTileSchedulerILi128ELi112ELi256ELi256ELb1ELb1ELb0ELb0ELb1ELb1EEEEEEEEEvNT_6ParamsE)
        /*00a4*/ 	.word	0x00000000


	//----- nvinfo : EIATTR_REGCOUNT
	.align		4
.L_38:
        /*00a8*/ 	.byte	0x04, 0x2f
        /*00aa*/ 	.short	(.L_40 - .L_39)
	.align		4
.L_39:
        /*00ac*/ 	.word	index@(_ZN7cutlass13device_kernelIN5flash19enable_sm80_to_sm89INS1_16FlashAttnFwdSm80INS1_25CollectiveMainloopFwdSm80ILi8ELi1ELb1EN4cute5tupleIJNS5_1CILi128EEENS7_ILi112EEES8_EEELi128ENS_10bfloat16_tEfNS_4arch4Sm80ELb0ELb0ELb0ELb1ELb1ELb0ELb1ELb1EEENS1_21CollectiveEpilogueFwdINS6_IJS8_S8_S9_EEENS6_IJNS7_ILi1EEESH_SH_EEESB_SD_Li256ELb1ELb1ELb1ELb0EEENS1_36VarlenDynamicPersistentTileSchedulerILi128ELi112ELi256ELi256ELb1ELb1ELb0ELb0ELb1ELb1EEEEEEEEEvNT_6ParamsE)
        /*00b0*/ 	.word	0x00000004


	//----- nvinfo : EIATTR_FRAME_SIZE
	.align		4
.L_40:
        /*00b4*/ 	.byte	0x04, 0x11
        /*00b6*/ 	.short	(.L_42 - .L_41)
	.align		4
.L_41:
        /*00b8*/ 	.word	index@(_ZN7cutlass13device_kernelIN5flash19enable_sm80_to_sm89INS1_16FlashAttnFwdSm80INS1_25CollectiveMainloopFwdSm80ILi8ELi1ELb1EN4cute5tupleIJNS5_1CILi128EEENS7_ILi112EEES8_EEELi128ENS_10bfloat16_tEfNS_4arch4Sm80ELb0ELb0ELb0ELb1ELb1ELb0ELb1ELb1EEENS1_21CollectiveEpilogueFwdINS6_IJS8_S8_S9_EEENS6_IJNS7_ILi1EEESH_SH_EEESB_SD_Li256ELb1ELb1ELb1ELb0EEENS1_36VarlenDynamicPersistentTileSchedulerILi128ELi112ELi256ELi256ELb1ELb1ELb0ELb0ELb1ELb1EEEEEEEEEvNT_6ParamsE)
        /*00bc*/ 	.word	0x00000000


	//----- nvinfo : EIATTR_REGCOUNT
	.align		4
.L_42:
        /*00c0*/ 	.byte	0x04, 0x2f
        /*00c2*/ 	.short	(.L_44 - .L_43)
	.align		4
.L_43:
        /*00c4*/ 	.word	index@(_ZN7cutlass13device_kernelIN5flash19enable_sm80_to_sm89INS1_16FlashAttnFwdSm80INS1_25CollectiveMainloopFwdSm80ILi4ELi1ELb0EN4cute5tupleIJNS5_1CILi128EEENS7_ILi64EEES8_EEELi128ENS_10bfloat16_tEfNS_4arch4Sm80ELb0ELb0ELb0ELb0ELb1ELb0ELb1ELb1EEENS1_21CollectiveEpilogueFwdINS6_IJS8_S8_S9_EEENS6_IJNS7_ILi1EEESH_SH_EEESB_SD_Li128ELb0ELb1ELb1ELb0EEENS1_19SingleTileSchedulerILb0ELb1ELb1ELi128EEEEEEEEEvNT_6ParamsE)
        /*00c8*/ 	.word	0x00000004


	//----- nvinfo : EIATTR_FRAME_SIZE
	.align		4
.L_44:
        /*00cc*/ 	.byte	0x04, 0x11
        /*00ce*/ 	.short	(.L_46 - .L_45)
	.align		4
.L_45:
        /*00d0*/ 	.word	index@(_ZN7cutlass13device_kernelIN5flash19enable_sm80_to_sm89INS1_16FlashAttnFwdSm80INS1_25CollectiveMainloopFwdSm80ILi4ELi1ELb0EN4cute5tupleIJNS5_1CILi128EEENS7_ILi64EEES8_EEELi128ENS_10bfloat16_tEfNS_4arch4Sm80ELb0ELb0ELb0ELb0ELb1ELb0ELb1ELb1EEENS1_21CollectiveEpilogueFwdINS6_IJS8_S8_S9_EEENS6_IJNS7_ILi1EEESH_SH_EEESB_SD_Li128ELb0ELb1ELb1ELb0EEENS1_19SingleTileSchedulerILb0ELb1ELb1ELi128EEEEEEEEEvNT_6ParamsE)
        /*00d4*/ 	.word	0x00000000


	//----- nvinfo : EIATTR_REGCOUNT
	.align		4
.L_46:
        /*00d8*/ 	.byte	0x04, 0x2f
        /*00da*/ 	.short	(.L_48 - .L_47)
	.align		4
.L_47:
        /*00dc*/ 	.word	index@(_ZN7cutlass13device_kernelIN5flash19enable_sm80_to_sm89INS1_16FlashAttnFwdSm80INS1_25CollectiveMainloopFwdSm80ILi8ELi1ELb1EN4cute5tupleIJNS5_1CILi128EEES8_S8_EEELi128ENS_10bfloat16_tEfNS_4arch4Sm80ELb1ELb0ELb0ELb0ELb1ELb0ELb1ELb1EEENS1_21CollectiveEpilogueFwdIS9_NS6_IJNS7_ILi1EEESF_SF_EEESA_SC_Li256ELb0ELb1ELb1ELb0EEENS1_30DynamicPersistentTileSchedulerILi256ELi256ELb1ELb1ELb0EEEEEEEEEvNT_6ParamsE)
        /*00e0*/ 	.word	0x00000004


	//----- nvinfo : EIATTR_FRAME_SIZE
	.align		4
.L_48:
        /*00e4*/ 	.byte	0x04, 0x11
        /*00e6*/ 	.short	(.L_50 - .L_49)
	.align		4
.L_49:
        /*00e8*/ 	.word	index@(_ZN7cutlass13device_kernelIN5flash19enable_sm80_to_sm89INS1_16FlashAttnFwdSm80INS1_25CollectiveMainloopFwdSm80ILi8ELi1ELb1EN4cute5tupleIJNS5_1CILi128EEES8_S8_EEELi128ENS_10bfloat16_tEfNS_4arch4Sm80ELb1ELb0ELb0ELb0ELb1ELb0ELb1ELb1EEENS1_21CollectiveEpilogueFwdIS9_NS6_IJNS7_ILi1EEESF_SF_EEESA_SC_Li256ELb0ELb1ELb1ELb0EEENS1_30DynamicPersistentTileSchedulerILi256ELi256ELb1ELb1ELb0EEEEEEEEEvNT_6ParamsE)
        /*00ec*/ 	.word	0x00000000


	//----- nvinfo : EIATTR_REGCOUNT
	.align		4
.L_50:
        /*00f0*/ 	.byte	0x04, 0x2f
        /*00f2*/ 	.short	(.L_52 - .L_51)
	.align		4
.L_51:
        /*00f4*/ 	.word	index@(_ZN7cutlass13device_kernelIN5flash19enable_sm80_to_sm89INS1_16FlashAttnFwdSm80INS1_25CollectiveMainloopFwdSm80ILi8ELi1ELb1EN4cute5tupleIJNS5_1CILi128EEENS7_ILi96EEES8_EEELi128ENS_10bfloat16_tEfNS_4arch4Sm80ELb0ELb1ELb0ELb0ELb1ELb0ELb1ELb1EEENS1_21CollectiveEpilogueFwdINS6_IJS8_S8_S9_EEENS6_IJNS7_ILi1EEESH_SH_EEESB_SD_Li256ELb0ELb1ELb1ELb0EEENS1_19SingleTileSchedulerILb0ELb1ELb1ELi128EEEEEEEEEvNT_6ParamsE)
        /*00f8*/ 	.word	0x00000004


	//----- nvinfo : EIATTR_FRAME_SIZE
	.align		4
.L_52:
        /*00fc*/ 	.byte	0x04, 0x11
        /*00fe*/ 	.short	(.L_54 - .L_53)
	.align		4
.L_53:
        /*0100*/ 	.word	index@(_ZN7cutlass13device_kernelIN5flash19enable_sm80_to_sm89INS1_16FlashAttnFwdSm80INS1_25CollectiveMainloopFwdSm80ILi8ELi1ELb1EN4cute5tupleIJNS5_1CILi128EEENS7_ILi96EEES8_EEELi128ENS_10bfloat16_tEfNS_4arch4Sm80ELb0ELb1ELb0ELb0ELb1ELb0ELb1ELb1EEENS1_21CollectiveEpilogueFwdINS6_IJS8_S8_S9_EEENS6_IJNS7_ILi1EEESH_SH_EEESB_SD_Li256ELb0ELb1ELb1ELb0EEENS1_19SingleTileSchedulerILb0ELb1ELb1ELi128EEEEEEEEEvNT_6ParamsE)
        /*0104*/ 	.word	0x00000000


	//----- nvinfo : EIATTR_REGCOUNT
	.align		4
.L_54:
        /*0108*/ 	.byte	0x04, 0x2f
        /*010a*/ 	.short	(.L_56 - .L_55)
	.align		4
.L_55:
        /*010c*/ 	.word	index@(_ZN7cutlass13device_kernelIN5flash19enable_sm80_to_sm89INS1_16FlashAttnFwdSm80INS1_25CollectiveMainloopFwdSm80ILi8ELi1ELb1EN4cute5tupleIJNS5_1CILi128EEES8_S8_EEELi128ENS_10bfloat16_tEfNS_4arch4Sm80ELb0ELb0ELb0ELb0ELb1ELb0ELb1ELb1EEENS1_21CollectiveEpilogueFwdIS9_NS6_IJNS7_ILi1EEESF_SF_EEESA_SC_Li256ELb0ELb1ELb1ELb0EEENS1_19SingleTileSchedulerILb0ELb1ELb1ELi128EEEEEEEEEvNT_6ParamsE)
        /*0110*/ 	.word	0x00000004


	//----- nvinfo : EIATTR_FRAME_SIZE
	.align		4
.L_56:
        /*0114*/ 	.byte	0x04, 0x11
        /*0116*/ 	.short	(.L_58 - .L_57)
	.align		4
.L_57:
        /*0118*/ 	.word	index@(_ZN7cutlass13device_kernelIN5flash19enable_sm80_to_sm89INS1_16FlashAttnFwdSm80INS1_25CollectiveMainloopFwdSm80ILi8ELi1ELb1EN4cute5tupleIJNS5_1CILi128EEES8_S8_EEELi128ENS_10bfloat16_tEfNS_4arch4Sm80ELb0ELb0ELb0ELb0ELb1ELb0ELb1ELb1EEENS1_21CollectiveEpilogueFwdIS9_NS6_IJNS7_ILi1EEESF_SF_EEESA_SC_Li256ELb0ELb1ELb1ELb0EEENS1_19SingleTileSchedulerILb0ELb1ELb1ELi128EEEEEEEEEvNT_6ParamsE)
        /*011c*/ 	.word	0x00000000


	//----- nvinfo : EIATTR_MIN_STACK_SIZE
	.align		4
.L_58:
        /*0120*/ 	.byte	0x04, 0x12
        /*0122*/ 	.short	(.L_60 - .L_59)
	.align		4
.L_59:
        /*0124*/ 	.word	index@(_ZN7cutlass13device_kernelIN5flash19enable_sm80_to_sm89INS1_16FlashAttnFwdSm80INS1_25CollectiveMainloopFwdSm80ILi8ELi1ELb1EN4cute5tupleIJNS5_1CILi128EEES8_S8_EEELi128ENS_10bfloat16_tEfNS_4arch4Sm80ELb0ELb0ELb0ELb0ELb1ELb0ELb1ELb1EEENS1_21CollectiveEpilogueFwdIS9_NS6_IJNS7_ILi1EEESF_SF_EEESA_SC_Li256ELb0ELb1ELb1ELb0EEENS1_19SingleTileSchedulerILb0ELb1ELb1ELi128EEEEEEEEEvNT_6ParamsE)
        /*0128*/ 	.word	0x00000000


	//----- nvinfo : EIATTR_MIN_STACK_SIZE
	.align		4
.L_60:
        /*012c*/ 	.byte	0x04, 0x12
        /*012e*/ 	.short	(.L_62 - .L_61)
	.align		4
.L_61:
        /*0130*/ 	.word	index@(_ZN7cutlass13device_kernelIN5flash19enable_sm80_to_sm89INS1_16FlashAttnFwdSm80INS1_25CollectiveMainloopFwdSm80ILi8ELi1ELb1EN4cute5tupleIJNS5_1CILi128EEENS7_ILi96EEES8_EEELi128ENS_10bfloat16_tEfNS_4arch4Sm80ELb0ELb1ELb0ELb0ELb1ELb0ELb1ELb1EEENS1_21CollectiveEpilogueFwdINS6_IJS8_S8_S9_EEENS6_IJNS7_ILi1EEESH_SH_EEESB_SD_Li256ELb0ELb1ELb1ELb0EEENS1_19SingleTileSchedulerILb0ELb1ELb1ELi128EEEEEEEEEvNT_6ParamsE)
        /*0134*/ 	.word	0x00000000


	//----- nvinfo : EIATTR_MIN_STACK_SIZE
	.align		4
.L_62:
        /*0138*/ 	.byte	0x04, 0x12
        /*013a*/ 	.short	(.L_64 - .L_63)
	.align		4
.L_63:
        /*013c*/ 	.word	index@(_ZN7cutlass13device_kernelIN5flash19enable_sm80_to_sm89INS1_16FlashAttnFwdSm80INS1_25CollectiveMainloopFwdSm80ILi8ELi1ELb1EN4cute5tupleIJNS5_1CILi128EEES8_S8_EEELi128ENS_10bfloat16_tEfNS_4arch4Sm80ELb1ELb0ELb0ELb0ELb1ELb0ELb1ELb1EEENS1_21CollectiveEpilogueFwdIS9_NS6_IJNS7_ILi1EEESF_SF_EEESA_SC_Li256ELb0ELb1ELb1ELb0EEENS1_30DynamicPersistentTileSchedulerILi256ELi256ELb1ELb1ELb0EEEEEEEEEvNT_6ParamsE)
        /*0140*/ 	.word	0x00000000


	//----- nvinfo : EIATTR_MIN_STACK_SIZE
	.align		4
.L_64:
        /*0144*/ 	.byte	0x04, 0x12
        /*0146*/ 	.short	(.L_66 - .L_65)
	.align		4
.L_65:
        /*0148*/ 	.word	index@(_ZN7cutlass13device_kernelIN5flash19enable_sm80_to_sm89INS1_16FlashAttnFwdSm80INS1_25CollectiveMainloopFwdSm80ILi4ELi1ELb0EN4cute5tupleIJNS5_1CILi128EEENS7_ILi64EEES8_EEELi128ENS_10bfloat16_tEfNS_4arch4Sm80ELb0ELb0ELb0ELb0ELb1ELb0ELb1ELb1EEENS1_21CollectiveEpilogueFwdINS6_IJS8_S8_S9_EEENS6_IJNS7_ILi1EEESH_SH_EEESB_SD_Li128ELb0ELb1ELb1ELb0EEENS1_19SingleTileSchedulerILb0ELb1ELb1ELi128EEEEEEEEEvNT_6ParamsE)
        /*014c*/ 	.word	0x00000000


	//----- nvinfo : EIATTR_MIN_STACK_SIZE
	.align		4
.L_66:
        /*0150*/ 	.byte	0x04, 0x12
        /*0152*/ 	.short	(.L_68 - .L_67)
	.align		4
.L_67:
        /*0154*/ 	.word	index@(_ZN7cutlass13device_kernelIN5flash19enable_sm80_to_sm89INS1_16FlashAttnFwdSm80INS1_25CollectiveMainloopFwdSm80ILi8ELi1ELb1EN4cute5tupleIJNS5_1CILi128EEENS7_ILi112EEES8_EEELi128ENS_10bfloat16_tEfNS_4arch4Sm80ELb0ELb0ELb0ELb1ELb1ELb0ELb1ELb1EEENS1_21CollectiveEpilogueFwdINS6_IJS8_S8_S9_EEENS6_IJNS7_ILi1EEESH_SH_EEESB_SD_Li256ELb1ELb1ELb1ELb0EEENS1_36VarlenDynamicPersistentTileSchedulerILi128ELi112ELi256ELi256ELb1ELb1ELb0ELb0ELb1ELb1EEEEEEEEEvNT_6ParamsE)
        /*0158*/ 	.word	0x00000000


	//----- nvinfo : EIATTR_MIN_STACK_SIZE
	.align		4
.L_68:
        /*015c*/ 	.byte	0x04, 0x12
        /*015e*/ 	.short	(.L_70 - .L_69)
	.align		4
.L_69:
        /*0160*/ 	.word	index@(_ZN7cutlass13device_kernelIN5flash19enable_sm80_to_sm89INS1_16FlashAttnFwdSm80INS1_25CollectiveMainloopFwdSm80ILi8ELi1ELb1EN4cute5tupleIJNS5_1CILi128EEENS7_ILi112EEES8_EEELi128ENS_10bfloat16_tEfNS_4arch4Sm80ELb0ELb0ELb0ELb1ELb1ELb1ELb1ELb1EEENS1_21CollectiveEpilogueFwdINS6_IJS8_S8_S9_EEENS6_IJNS7_ILi1EEESH_SH_EEESB_SD_Li256ELb1ELb1ELb1ELb0EEENS1_36VarlenDynamicPersistentTileSchedulerILi128ELi112ELi256ELi256ELb1ELb1ELb0ELb0ELb1ELb1EEEEEEEEEvNT_6ParamsE)
        /*0164*/ 	.word	0x00000000


	//----- nvinfo : EIATTR_MIN_STACK_SIZE
	.align		4
.L_70:
        /*0168*/ 	.byte	0x04, 0x12
        /*016a*/ 	.short	(.L_72 - .L_71)
	.align		4
.L_71:
        /*016c*/ 	.word	index@(_ZN7cutlass13device_kernelIN5flash19enable_sm80_to_sm89INS1_16FlashAttnFwdSm80INS1_25CollectiveMainloopFwdSm80ILi4ELi1ELb0EN4cute5tupleIJNS5_1CILi128EEENS7_ILi48EEES8_EEELi128ENS_10bfloat16_tEfNS_4arch4Sm80ELb0ELb1ELb0ELb0ELb1ELb0ELb1ELb1EEENS1_21CollectiveEpilogueFwdINS6_IJS8_S8_S9_EEENS6_IJNS7_ILi1EEESH_SH_EEESB_SD_Li128ELb0ELb1ELb1ELb0EEENS1_19SingleTileSchedulerILb0ELb1ELb1ELi128EEEEEEEEEvNT_6ParamsE)
        /*0170*/ 	.word	0x00000000


	//----- nvinfo : EIATTR_MIN_STACK_SIZE
	.align		4
.L_72:
        /*0174*/ 	.byte	0x04, 0x12
        /*0176*/ 	.short	(.L_74 - .L_73)
	.align		4
.L_73:
        /*0178*/ 	.word	index@(_ZN7cutlass13device_kernelIN5flash19enable_sm80_to_sm89INS1_16FlashAttnFwdSm80INS1_25CollectiveMainloopFwdSm80ILi8ELi1ELb1EN4cute5tupleIJNS5_1CILi128EEENS7_ILi96EEES8_EEELi128ENS_10bfloat16_tEfNS_4arch4Sm80ELb0ELb1ELb0ELb1ELb1ELb0ELb1ELb1EEENS1_21CollectiveEpilogueFwdINS6_IJS8_S8_S9_EEENS6_IJNS7_ILi1EEESH_SH_EEESB_SD_Li256ELb1ELb1ELb1ELb0EEENS1_36VarlenDynamicPersistentTileSchedulerILi128ELi96ELi256ELi256ELb1ELb1ELb0ELb1ELb0ELb1EEEEEEEEEvNT_6ParamsE)
        /*017c*/ 	.word	0x00000000


	//----- nvinfo : EIATTR_MIN_STACK_SIZE
	.align		4
.L_74:
        /*0180*/ 	.byte	0x04, 0x12
        /*0182*/ 	.short	(.L_76 - .L_75)
	.align		4
.L_75:
        /*0184*/ 	.word	index@(_ZN7cutlass13device_kernelIN5flash19enable_sm80_to_sm89INS1_16FlashAttnFwdSm80INS1_25CollectiveMainloopFwdSm80ILi8ELi1ELb1EN4cute5tupleIJNS5_1CILi128EEENS7_ILi96EEES8_EEELi128ENS_10bfloat16_tEfNS_4arch4Sm80ELb0ELb1ELb0ELb1ELb1ELb1ELb1ELb1EEENS1_21CollectiveEpilogueFwdINS6_IJS8_S8_S9_EEENS6_IJNS7_ILi1EEESH_SH_EEESB_SD_Li256ELb1ELb1ELb1ELb0EEENS1_36VarlenDynamicPersistentTileSchedulerILi128ELi96ELi256ELi256ELb1ELb1ELb0ELb1ELb0ELb1EEEEEEEEEvNT_6ParamsE)
        /*0188*/ 	.word	0x00000000


	//----- nvinfo : EIATTR_MIN_STACK_SIZE
	.align		4
.L_76:
        /*018c*/ 	.byte	0x04, 0x12
        /*018e*/ 	.short	(.L_78 - .L_77)
	.align		4
.L_77:
        /*0190*/ 	.word	index@(_ZN7cutlass13device_kernelIN5flash19enable_sm80_to_sm89INS1_16FlashAttnFwdSm80INS1_25CollectiveMainloopFwdSm80ILi4ELi1ELb0EN4cute5tupleIJNS5_1CILi128EEENS7_ILi64EEES8_EEELi128ENS_10bfloat16_tEfNS_4arch4Sm80ELb1ELb0ELb0ELb0ELb1ELb0ELb1ELb1EEENS1_21CollectiveEpilogueFwdINS6_IJS8_S8_S9_EEENS6_IJNS7_ILi1EEESH_SH_EEESB_SD_Li128ELb0ELb1ELb1ELb0EEENS1_30DynamicPersistentTileSchedulerILi128ELi128ELb1ELb1ELb0EEEEEEEEEvNT_6ParamsE)
        /*0194*/ 	.word	0x00000000


	//----- nvinfo : EIATTR_MIN_STACK_SIZE
	.align		4
.L_78:
        /*0198*/ 	.byte	0x04, 0x12
        /*019a*/ 	.short	(.L_80 - .L_79)
	.align		4
.L_79:
        /*019c*/ 	.word	index@(_ZN7cutlass13device_kernelIN5flash19enable_sm80_to_sm89INS1_16FlashAttnFwdSm80INS1_25CollectiveMainloopFwdSm80ILi8ELi1ELb1EN4cute5tupleIJNS5_1CILi128EEENS7_ILi112EEES8_EEELi128ENS_10bfloat16_tEfNS_4arch4Sm80ELb1ELb0ELb0ELb1ELb1ELb0ELb1ELb1EEENS1_21CollectiveEpilogueFwdINS6_IJS8_S8_S9_EEENS6_IJNS7_ILi1EEESH_SH_EEESB_SD_Li256ELb1ELb1ELb1ELb0EEENS1_36VarlenDynamicPersistentTileSchedulerILi128ELi112ELi256ELi256ELb1ELb1ELb0ELb1ELb1ELb1EEEEEEEEEvNT_6ParamsE)
        /*01a0*/ 	.word	0x00000000


	//----- nvinfo : EIATTR_MIN_STACK_SIZE
	.align		4
.L_80:
        /*01a4*/ 	.byte	0x04, 0x12
        /*01a6*/ 	.short	(.L_82 - .L_81)
	.align		4
.L_81:
        /*01a8*/ 	.word	index@(_ZN7cutlass13device_kernelIN5flash19enable_sm80_to_sm89INS1_16FlashAttnFwdSm80INS1_25CollectiveMainloopFwdSm80ILi8ELi1ELb1EN4cute5tupleIJNS5_1CILi128EEENS7_ILi112EEES8_EEELi128ENS_10bfloat16_tEfNS_4arch4Sm80ELb1ELb0ELb0ELb1ELb1ELb1ELb1ELb1EEENS1_21CollectiveEpilogueFwdINS6_IJS8_S8_S9_EEENS6_IJNS7_ILi1EEESH_SH_EEESB_SD_Li256ELb1ELb1ELb1ELb0EEENS1_36VarlenDynamicPersistentTileSchedulerILi128ELi112ELi256ELi256ELb1ELb1ELb0ELb1ELb1ELb1EEEEEEEEEvNT_6ParamsE)
        /*01ac*/ 	.word	0x00000000
.L_82:


//--------------------- .nv.compat                --------------------------
	.section	.nv.compat,"",@"SHT_CUDA_COMPAT_INFO"
	.align	4
        /*0000*/ 	.byte	0x02, 0x09, 0x01, 0x00, 0x02, 0x02, 0x01, 0x00, 0x02, 0x05, 0x05, 0x00, 0x03, 0x07, 0x01, 0x01
        /*0010*/ 	.byte	0x02, 0x03, 0x00, 0x00, 0x02, 0x06, 0x01, 0x00, 0x04, 0x0b, 0x08, 0x00, 0x00, 0x00, 0x00, 0x00
        /*0020*/ 	.byte	0x00, 0x00, 0x00, 0x00


//--------------------- .nv.info._ZN7cutlass13device_kernelIN5flash19enable_sm80_to_sm89INS1_16FlashAttnFwdSm80INS1_25CollectiveMainloopFwdSm80ILi8ELi1ELb1EN4cute5tupleIJNS5_1CILi128EEES8_S8_EEELi128ENS_10bfloat16_tEfNS_4arch4Sm80ELb0ELb0ELb0ELb0ELb1ELb0ELb1ELb1EEENS1_21CollectiveEpilogueFwdIS9_NS6_IJNS7_ILi1EEESF_SF_EEESA_SC_Li256ELb0ELb1ELb1ELb0EEENS1_19SingleTileSchedulerILb0ELb1ELb1ELi128EEEEEEEEEvNT_6ParamsE --------------------------
	.section	.nv.info._ZN7cutlass13device_kernelIN5flash19enable_sm80_to_sm89INS1_16FlashAttnFwdSm80INS1_25CollectiveMainloopFwdSm80ILi8ELi1ELb1EN4cute5tupleIJNS5_1CILi128EEES8_S8_EEELi128ENS_10bfloat16_tEfNS_4arch4Sm80ELb0ELb0ELb0ELb0ELb1ELb0ELb1ELb1EEENS1_21CollectiveEpilogueFwdIS9_NS6_IJNS7_ILi1EEESF_SF_EEESA_SC_Li256ELb0ELb1ELb1ELb0EEENS1_19SingleTileSchedulerILb0ELb1ELb1ELi128EEEEEEEEEvNT_6ParamsE,"",@"SHT_CUDA_INFO"
	.sectionflags	@""
	.align	4


	//----- nvinfo : EIATTR_CUDA_API_VERSION
	.align		4
        /*0000*/ 	.byte	0x04, 0x37
        /*0002*/ 	.short	(.L_84 - .L_83)
.L_83:
        /*0004*/ 	.word	0x00000082


	//----- nvinfo : EIATTR_KPARAM_INFO
	.align		4
.L_84:
        /*0008*/ 	.byte	0x04, 0x17
        /*000a*/ 	.short	(.L_86 - .L_85)
.L_85:
        /*000c*/ 	.word	0x00000000
        /*0010*/ 	.short	0x0000
        /*0012*/ 	.short	0x0000
        /*0014*/ 	.byte	0x00, 0xf0, 0x61, 0x10


	//----- nvinfo : EIATTR_SPARSE_MMA_MASK
	.align		4
.L_86:
        /*0018*/ 	.byte	0x03, 0x50
        /*001a*/ 	.short	0x0000


	//----- nvinfo : EIATTR_MAXREG_COUNT
	.align		4
        /*001c*/ 	.byte	0x03, 0x1b
        /*001e*/ 	.short	0x00ff


	//----- nvinfo : EIATTR_MERCURY_ISA_VERSION
	.align		4
        /*0020*/ 	.byte	0x03, 0x5f
        /*0022*/ 	.short	0x0101


	//----- nvinfo : EIATTR_VRC_CTA_INIT_COUNT
	.align		4
        /*0024*/ 	.byte	0x02, 0x4a
	.zero		1
	.zero		1


	//----- nvinfo : EIATTR_EXIT_INSTR_OFFSETS
	.align		4
        /*0028*/ 	.byte	0x04, 0x1c
        /*002a*/ 	.short	(.L_88 - .L_87)


	//   ....[0]....
.L_87:
        /*002c*/ 	.word	0x00000010


	//----- nvinfo : EIATTR_MAX_THREADS
	.align		4
.L_88:
        /*0030*/ 	.byte	0x04, 0x05
        /*0032*/ 	.short	(.L_90 - .L_89)
.L_89:
        /*0034*/ 	.word	0x00000100
        /*0038*/ 	.word	0x00000001
        /*003c*/ 	.word	0x00000001


	//----- nvinfo : EIATTR_CBANK_PARAM_SIZE
	.align		4
.L_90:
        /*0040*/ 	.byte	0x03, 0x19
        /*0042*/ 	.short	0x0418


	//----- nvinfo : EIATTR_PARAM_CBANK
	.align		4
        /*0044*/ 	.byte	0x04, 0x0a
        /*0046*/ 	.short	(.L_92 - .L_91)
	.align		4
.L_91:
        /*0048*/ 	.word	index@(.nv.constant0._ZN7cutlass13device_kernelIN5flash19enable_sm80_to_sm89INS1_16FlashAttnFwdSm80INS1_25CollectiveMainloopFwdSm80ILi8ELi1ELb1EN4cute5tupleIJNS5_1CILi128EEES8_S8_EEELi128ENS_10bfloat16_tEfNS_4arch4Sm80ELb0ELb0ELb0ELb0ELb1ELb0ELb1ELb1EEENS1_21CollectiveEpilogueFwdIS9_NS6_IJNS7_ILi1EEESF_SF_EEESA_SC_Li256ELb0ELb1ELb1ELb0EEENS1_19SingleTileSchedulerILb0ELb1ELb1ELi128EEEEEEEEEvNT_6ParamsE)
        /*004c*/ 	.short	0x0380
        /*004e*/ 	.short	0x0418


	//----- nvinfo : EIATTR_SW_WAR
	.align		4
.L_92:
        /*0050*/ 	.byte	0x04, 0x36
        /*0052*/ 	.short	(.L_94 - .L_93)
.L_93:
        /*0054*/ 	.word	0x00000008
.L_94:


//--------------------- .nv.info._ZN7cutlass13device_kernelIN5flash19enable_sm80_to_sm89INS1_16FlashAttnFwdSm80INS1_25CollectiveMainloopFwdSm80ILi8ELi1ELb1EN4cute5tupleIJNS5_1CILi128EEENS7_ILi96EEES8_EEELi128ENS_10bfloat16_tEfNS_4arch4Sm80ELb0ELb1ELb0ELb0ELb1ELb0ELb1ELb1EEENS1_21CollectiveEpilogueFwdINS6_IJS8_S8_S9_EEENS6_IJNS7_ILi1EEESH_SH_EEESB_SD_Li256ELb0ELb1ELb1ELb0EEENS1_19SingleTileSchedulerILb0ELb1ELb1ELi128EEEEEEEEEvNT_6ParamsE --------------------------
	.section	.nv.info._ZN7cutlass13device_kernelIN5flash19enable_sm80_to_sm89INS1_16FlashAttnFwdSm80INS1_25CollectiveMainloopFwdSm80ILi8ELi1ELb1EN4cute5tupleIJNS5_1CILi128EEENS7_ILi96EEES8_EEELi128ENS_10bfloat16_tEfNS_4arch4Sm80ELb0ELb1ELb0ELb0ELb1ELb0ELb1ELb1EEENS1_21CollectiveEpilogueFwdINS6_IJS8_S8_S9_EEENS6_IJNS7_ILi1EEESH_SH_EEESB_SD_Li256ELb0ELb1ELb1ELb0EEENS1_19SingleTileSchedulerILb0ELb1ELb1ELi128EEEEEEEEEvNT_6ParamsE,"",@"SHT_CUDA_INFO"
	.sectionflags	@""
	.align	4


	//----- nvinfo : EIATTR_CUDA_API_VERSION
	.align		4
        /*0000*/ 	.byte	0x04, 0x37
        /*0002*/ 	.short	(.L_96 - .L_95)
.L_95:
        /*0004*/ 	.word	0x00000082


	//----- nvinfo : EIATTR_KPARAM_INFO
	.align		4
.L_96:
        /*0008*/ 	.byte	0x04, 0x17
        /*000a*/ 	.short	(.L_98 - .L_97)
.L_97:
        /*000c*/ 	.word	0x00000000
        /*0010*/ 	.short	0x0000
        /*0012*/ 	.short	0x0000
        /*0014*/ 	.byte	0x00, 0xf0, 0x61, 0x10


	//----- nvinfo : EIATTR_SPARSE_MMA_MASK
	.align		4
.L_98:
        /*0018*/ 	.byte	0x03, 0x50
        /*001a*/ 	.short	0x0000


	//----- nvinfo : EIATTR_MAXREG_COUNT
	.align		4
        /*001c*/ 	.byte	0x03, 0x1b
        /*001e*/ 	.short	0x00ff


	//----- nvinfo : EIATTR_MERCURY_ISA_VERSION
	.align		4
        /*0020*/ 	.byte	0x03, 0x5f
        /*0022*/ 	.short	0x0101


	//----- nvinfo : EIATTR_VRC_CTA_INIT_COUNT
	.align		4
        /*0024*/ 	.byte	0x02, 0x4a
	.zero		1
	.zero		1


	//----- nvinfo : EIATTR_EXIT_INSTR_OFFSETS
	.align		4
        /*0028*/ 	.byte	0x04, 0x1c
        /*002a*/ 	.short	(.L_100 - .L_99)


	//   ....[0]....
.L_99:
        /*002c*/ 	.word	0x00000010


	//----- nvinfo : EIATTR_MAX_THREADS
	.align		4
.L_100:
        /*0030*/ 	.byte	0x04, 0x05
        /*0032*/ 	.short	(.L_102 - .L_101)
.L_101:
        /*0034*/ 	.word	0x00000100
        /*0038*/ 	.word	0x00000001
        /*003c*/ 	.word	0x00000001


	//----- nvinfo : EIATTR_CBANK_PARAM_SIZE
	.align		4
.L_102:
        /*0040*/ 	.byte	0x03, 0x19
        /*0042*/ 	.short	0x0418


	//----- nvinfo : EIATTR_PARAM_CBANK
	.align		4
        /*0044*/ 	.byte	0x04, 0x0a
        /*0046*/ 	.short	(.L_104 - .L_103)
	.align		4
.L_103:
        /*0048*/ 	.word	index@(.nv.constant0._ZN7cutlass13device_kernelIN5flash19enable_sm80_to_sm89INS1_16FlashAttnFwdSm80INS1_25CollectiveMainloopFwdSm80ILi8ELi1ELb1EN4cute5tupleIJNS5_1CILi128EEENS7_ILi96EEES8_EEELi128ENS_10bfloat16_tEfNS_4arch4Sm80ELb0ELb1ELb0ELb0ELb1ELb0ELb1ELb1EEENS1_21CollectiveEpilogueFwdINS6_IJS8_S8_S9_EEENS6_IJNS7_ILi1EEESH_SH_EEESB_SD_Li256ELb0ELb1ELb1ELb0EEENS1_19SingleTileSchedulerILb0ELb1ELb1ELi128EEEEEEEEEvNT_6ParamsE)
        /*004c*/ 	.short	0x0380
        /*004e*/ 	.short	0x0418


	//----- nvinfo : EIATTR_SW_WAR
	.align		4
.L_104:
        /*0050*/ 	.byte	0x04, 0x36
        /*0052*/ 	.short	(.L_106 - .L_105)
.L_105:
        /*0054*/ 	.word	0x00000008
.L_106:


//--------------------- .nv.info._ZN7cutlass13device_kernelIN5flash19enable_sm80_to_sm89INS1_16FlashAttnFwdSm80INS1_25CollectiveMainloopFwdSm80ILi8ELi1ELb1EN4cute5tupleIJNS5_1CILi128EEES8_S8_EEELi128ENS_10bfloat16_tEfNS_4arch4Sm80ELb1ELb0ELb0ELb0ELb1ELb0ELb1ELb1EEENS1_21CollectiveEpilogueFwdIS9_NS6_IJNS7_ILi1EEESF_SF_EEESA_SC_Li256ELb0ELb1ELb1ELb0EEENS1_30DynamicPersistentTileSchedulerILi256ELi256ELb1ELb1ELb0EEEEEEEEEvNT_6ParamsE --------------------------
	.section	.nv.info._ZN7cutlass13device_kernelIN5flash19enable_sm80_to_sm89INS1_16FlashAttnFwdSm80INS1_25CollectiveMainloopFwdSm80ILi8ELi1ELb1EN4cute5tupleIJNS5_1CILi128EEES8_S8_EEELi128ENS_10bfloat16_tEfNS_4arch4Sm80ELb1ELb0ELb0ELb0ELb1ELb0ELb1ELb1EEENS1_21CollectiveEpilogueFwdIS9_NS6_IJNS7_ILi1EEESF_SF_EEESA_SC_Li256ELb0ELb1ELb1ELb0EEENS1_30DynamicPersistentTileSchedulerILi256ELi256ELb1ELb1ELb0EEEEEEEEEvNT_6ParamsE,"",@"SHT_CUDA_INFO"
	.sectionflags	@""
	.align	4


	//----- nvinfo : EIATTR_CUDA_API_VERSION
	.align		4
        /*0000*/ 	.byte	0x04, 0x37
        /*0002*/ 	.short	(.L_108 - .L_107)
.L_107:
        /*0004*/ 	.word	0x00000082


	//----- nvinfo : EIATTR_KPARAM_INFO
	.align		4
.L_108:
        /*0008*/ 	.byte	0x04, 0x17
        /*000a*/ 	.short	(.L_110 - .L_109)
.L_109:
        /*000c*/ 	.word	0x00000000
        /*0010*/ 	.short	0x0000
        /*0012*/ 	.short	0x0000
        /*0014*/ 	.byte	0x00, 0xf0, 0xa1, 0x10


	//----- nvinfo : EIATTR_SPARSE_MMA_MASK
	.align		4
.L_110:
        /*0018*/ 	.byte	0x03, 0x50
        /*001a*/ 	.short	0x0000


	//----- nvinfo : EIATTR_MAXREG_COUNT
	.align		4
        /*001c*/ 	.byte	0x03, 0x1b
        /*001e*/ 	.short	0x00ff


	//----- nvinfo : EIATTR_MERCURY_ISA_VERSION
	.align		4
        /*0020*/ 	.byte	0x03, 0x5f
        /*0022*/ 	.short	0x0101


	//----- nvinfo : EIATTR_VRC_CTA_INIT_COUNT
	.align		4
        /*0024*/ 	.byte	0x02, 0x4a
	.zero		1
	.zero		1


	//----- nvinfo : EIATTR_EXIT_INSTR_OFFSETS
	.align		4
        /*0028*/ 	.byte	0x04, 0x1c
        /*002a*/ 	.short	(.L_112 - .L_111)


	//   ....[0]....
.L_111:
        /*002c*/ 	.word	0x00000010


	//----- nvinfo : EIATTR_MAX_THREADS
	.align		4
.L_112:
        /*0030*/ 	.byte	0x04, 0x05
        /*0032*/ 	.short	(.L_114 - .L_113)
.L_113:
        /*0034*/ 	.word	0x00000100
        /*0038*/ 	.word	0x00000001
        /*003c*/ 	.word	0x00000001


	//----- nvinfo : EIATTR_CBANK_PARAM_SIZE
	.align		4
.L_114:
        /*0040*/ 	.byte	0x03, 0x19
        /*0042*/ 	.short	0x0428


	//----- nvinfo : EIATTR_PARAM_CBANK
	.align		4
        /*0044*/ 	.byte	0x04, 0x0a
        /*0046*/ 	.short	(.L_116 - .L_115)
	.align		4
.L_115:
        /*0048*/ 	.word	index@(.nv.constant0._ZN7cutlass13device_kernelIN5flash19enable_sm80_to_sm89INS1_16FlashAttnFwdSm80INS1_25CollectiveMainloopFwdSm80ILi8ELi1ELb1EN4cute5tupleIJNS5_1CILi128EEES8_S8_EEELi128ENS_10bfloat16_tEfNS_4arch4Sm80ELb1ELb0ELb0ELb0ELb1ELb0ELb1ELb1EEENS1_21CollectiveEpilogueFwdIS9_NS6_IJNS7_ILi1EEESF_SF_EEESA_SC_Li256ELb0ELb1ELb1ELb0EEENS1_30DynamicPersistentTileSchedulerILi256ELi256ELb1ELb1ELb0EEEEEEEEEvNT_6ParamsE)
        /*004c*/ 	.short	0x0380
        /*004e*/ 	.short	0x0428


	//----- nvinfo : EIATTR_SW_WAR
	.align		4
.L_116:
        /*0050*/ 	.byte	0x04, 0x36
        /*0052*/ 	.short	(.L_118 - .L_117)
.L_117:
        /*0054*/ 	.word	0x00000008
.L_118:


//--------------------- .nv.info._ZN7cutlass13device_kernelIN5flash19enable_sm80_to_sm89INS1_16FlashAttnFwdSm80INS1_25CollectiveMainloopFwdSm80ILi4ELi1ELb0EN4cute5tupleIJNS5_1CILi128EEENS7_ILi64EEES8_EEELi128ENS_10bfloat16_tEfNS_4arch4Sm80ELb0ELb0ELb0ELb0ELb1ELb0ELb1ELb1EEENS1_21CollectiveEpilogueFwdINS6_IJS8_S8_S9_EEENS6_IJNS7_ILi1EEESH_SH_EEESB_SD_Li128ELb0ELb1ELb1ELb0EEENS1_19SingleTileSchedulerILb0ELb1ELb1ELi128EEEEEEEEEvNT_6ParamsE --------------------------
	.section	.nv.info._ZN7cutlass13device_kernelIN5flash19enable_sm80_to_sm89INS1_16FlashAttnFwdSm80INS1_25CollectiveMainloopFwdSm80ILi4ELi1ELb0EN4cute5tupleIJNS5_1CILi128EEENS7_ILi64EEES8_EEELi128ENS_10bfloat16_tEfNS_4arch4Sm80ELb0ELb0ELb0ELb0ELb1ELb0ELb1ELb1EEENS1_21CollectiveEpilogueFwdINS6_IJS8_S8_S9_EEENS6_IJNS7_ILi1EEESH_SH_EEESB_SD_Li128ELb0ELb1ELb1ELb0EEENS1_19SingleTileSchedulerILb0ELb1ELb1ELi128EEEEEEEEEvNT_6ParamsE,"",@"SHT_CUDA_INFO"
	.sectionflags	@""
	.align	4


	//----- nvinfo : EIATTR_CUDA_API_VERSION
	.align		4
        /*0000*/ 	.byte	0x04, 0x37
        /*0002*/ 	.short	(.L_120 - .L_119)
.L_119:
        /*0004*/ 	.word	0x00000082


	//----- nvinfo : EIATTR_KPARAM_INFO
	.align		4
.L_120:
        /*0008*/ 	.byte	0x04, 0x17
        /*000a*/ 	.short	(.L_122 - .L_121)
.L_121:
        /*000c*/ 	.word	0x00000000
        /*0010*/ 	.short	0x0000
        /*0012*/ 	.short	0x0000
        /*0014*/ 	.byte	0x00, 0xf0, 0x61, 0x10


	//----- nvinfo : EIATTR_SPARSE_MMA_MASK
	.align		4
.L_122:
        /*0018*/ 	.byte	0x03, 0x50
        /*001a*/ 	.short	0x0000


	//----- nvinfo : EIATTR_MAXREG_COUNT
	.align		4
        /*001c*/ 	.byte	0x03, 0x1b
        /*001e*/ 	.short	0x00ff


	//----- nvinfo : EIATTR_MERCURY_ISA_VERSION
	.align		4
        /*0020*/ 	.byte	0x03, 0x5f
        /*0022*/ 	.short	0x0101


	//----- nvinfo : EIATTR_VRC_CTA_INIT_COUNT
	.align		4
        /*0024*/ 	.byte	0x02, 0x4a
	.zero		1
	.zero		1


	//----- nvinfo : EIATTR_EXIT_INSTR_OFFSETS
	.align		4
        /*0028*/ 	.byte	0x04, 0x1c
        /*002a*/ 	.short	(.L_124 - .L_123)


	//   ....[0]....
.L_123:
        /*002c*/ 	.word	0x00000010


	//----- nvinfo : EIATTR_MAX_THREADS
	.align		4
.L_124:
        /*0030*/ 	.byte	0x04, 0x05
        /*0032*/ 	.short	(.L_126 - .L_125)
.L_125:
        /*0034*/ 	.word	0x00000080
        /*0038*/ 	.word	0x00000001
        /*003c*/ 	.word	0x00000001


	//----- nvinfo : EIATTR_CBANK_PARAM_SIZE
	.align		4
.L_126:
        /*0040*/ 	.byte	0x03, 0x19
        /*0042*/ 	.short	0x0418


	//----- nvinfo : EIATTR_PARAM_CBANK
	.align		4
        /*0044*/ 	.byte	0x04, 0x0a
        /*0046*/ 	.short	(.L_128 - .L_127)
	.align		4
.L_127:
        /*0048*/ 	.word	index@(.nv.constant0._ZN7cutlass13device_kernelIN5flash19enable_sm80_to_sm89INS1_16FlashAttnFwdSm80INS1_25CollectiveMainloopFwdSm80ILi4ELi1ELb0EN4cute5tupleIJNS5_1CILi128EEENS7_ILi64EEES8_EEELi128ENS_10bfloat16_tEfNS_4arch4Sm80ELb0ELb0ELb0ELb0ELb1ELb0ELb1ELb1EEENS1_21CollectiveEpilogueFwdINS6_IJS8_S8_S9_EEENS6_IJNS7_ILi1EEESH_SH_EEESB_SD_Li128ELb0ELb1ELb1ELb0EEENS1_19SingleTileSchedulerILb0ELb1ELb1ELi128EEEEEEEEEvNT_6ParamsE)
        /*004c*/ 	.short	0x0380
        /*004e*/ 	.short	0x0418


	//----- nvinfo : EIATTR_SW_WAR
	.align		4
.L_128:
        /*0050*/ 	.byte	0x04, 0x36
        /*0052*/ 	.short	(.L_130 - .L_129)
.L_129:
        /*0054*/ 	.word	0x00000008
.L_130:


//--------------------- .nv.info._ZN7cutlass13device_kernelIN5flash19enable_sm80_to_sm89INS1_16FlashAttnFwdSm80INS1_25CollectiveMainloopFwdSm80ILi8ELi1ELb1EN4cute5tupleIJNS5_1CILi128EEENS7_ILi112EEES8_EEELi128ENS_10bfloat16_tEfNS_4arch4Sm80ELb0ELb0ELb0ELb1ELb1ELb0ELb1ELb1EEENS1_21CollectiveEpilogueFwdINS6_IJS8_S8_S9_EEENS6_IJNS7_ILi1EEESH_SH_EEESB_SD_Li256ELb1ELb1ELb1ELb0EEENS1_36VarlenDynamicPersistentTileSchedulerILi128ELi112ELi256ELi256ELb1ELb1ELb0ELb0ELb1ELb1EEEEEEEEEvNT_6ParamsE --------------------------
	.section	.nv.info._ZN7cutlass13device_kernelIN5flash19enable_sm80_to_sm89INS1_16FlashAttnFwdSm80INS1_25CollectiveMainloopFwdSm80ILi8ELi1ELb1EN4cute5tupleIJNS5_1CILi128EEENS7_ILi112EEES8_EEELi128ENS_10bfloat16_tEfNS_4arch4Sm80ELb0ELb0ELb0ELb1ELb1ELb0ELb1ELb1EEENS1_21CollectiveEpilogueFwdINS6_IJS8_S8_S9_EEENS6_IJNS7_ILi1EEESH_SH_EEESB_SD_Li256ELb1ELb1ELb1ELb0EEENS1_36VarlenDynamicPersistentTileSchedulerILi128ELi112ELi256ELi256ELb1ELb1ELb0ELb0ELb1ELb1EEEEEEEEEvNT_6ParamsE,"",@"SHT_CUDA_INFO"
	.sectionflags	@""
	.align	4


	//----- nvinfo : EIATTR_CUDA_API_VERSION
	.align		4
        /*0000*/ 	.byte	0x04, 0x37
        /*0002*/ 	.short	(.L_132 - .L_131)
.L_131:
        /*0004*/ 	.word	0x00000082


	//----- nvinfo : EIATTR_KPARAM_INFO
	.align		4
.L_132:
        /*0008*/ 	.byte	0x04, 0x17
        /*000a*/ 	.short	(.L_134 - .L_133)
.L_133:
        /*000c*/ 	.word	0x00000000
        /*0010*/ 	.short	0x0000
        /*0012*/ 	.short	0x0000
        /*0014*/ 	.byte	0x00, 0xf0, 0xe1, 0x10


	//----- nvinfo : EIATTR_SPARSE_MMA_MASK
	.align		4
.L_134:
        /*0018*/ 	.byte	0x03, 0x50
        /*001a*/ 	.short	0x0000


	//----- nvinfo : EIATTR_MAXREG_COUNT
	.align		4
        /*001c*/ 	.byte	0x03, 0x1b
        /*001e*/ 	.short	0x00ff


	//----- nvinfo : EIATTR_MERCURY_ISA_VERSION
	.align		4
        /*0020*/ 	.byte	0x03, 0x5f
        /*0022*/ 	.short	0x0101


	//----- nvinfo : EIATTR_VRC_CTA_INIT_COUNT
	.align		4
        /*0024*/ 	.byte	0x02, 0x4a
	.zero		1
	.zero		1


	//----- nvinfo : EIATTR_EXIT_INSTR_OFFSETS
	.align		4
        /*0028*/ 	.byte	0x04, 0x1c
        /*002a*/ 	.short	(.L_136 - .L_135)


	//   ....[0]....
.L_135:
        /*002c*/ 	.word	0x00000010


	//----- nvinfo : EIATTR_MAX_THREADS
	.align		4
.L_136:
        /*0030*/ 	.byte	0x04, 0x05
        /*0032*/ 	.short	(.L_138 - .L_137)
.L_137:
        /*0034*/ 	.word	0x00000100
        /*0038*/ 	.word	0x00000001
        /*003c*/ 	.word	0x00000001


	//----- nvinfo : EIATTR_CBANK_PARAM_SIZE
	.align		4
.L_138:
        /*0040*/ 	.byte	0x03, 0x19
        /*0042*/ 	.short	0x0438


	//----- nvinfo : EIATTR_PARAM_CBANK
	.align		4
        /*0044*/ 	.byte	0x04, 0x0a
        /*0046*/ 	.short	(.L_140 - .L_139)
	.align		4
.L_139:
        /*0048*/ 	.word	index@(.nv.constant0._ZN7cutlass13device_kernelIN5flash19enable_sm80_to_sm89INS1_16FlashAttnFwdSm80INS1_25CollectiveMainloopFwdSm80ILi8ELi1ELb1EN4cute5tupleIJNS5_1CILi128EEENS7_ILi112EEES8_EEELi128ENS_10bfloat16_tEfNS_4arch4Sm80ELb0ELb0ELb0ELb1ELb1ELb0ELb1ELb1EEENS1_21CollectiveEpilogueFwdINS6_IJS8_S8_S9_EEENS6_IJNS7_ILi1EEESH_SH_EEESB_SD_Li256ELb1ELb1ELb1ELb0EEENS1_36VarlenDynamicPersistentTileSchedulerILi128ELi112ELi256ELi256ELb1ELb1ELb0ELb0ELb1ELb1EEEEEEEEEvNT_6ParamsE)
        /*004c*/ 	.short	0x0380
        /*004e*/ 	.short	0x0438


	//----- nvinfo : EIATTR_SW_WAR
	.align		4
.L_140:
        /*0050*/ 	.byte	0x04, 0x36
        /*0052*/ 	.short	(.L_142 - .L_141)
.L_141:
        /*0054*/ 	.word	0x00000008
.L_142:


//--------------------- .nv.info._ZN7cutlass13device_kernelIN5flash19enable_sm80_to_sm89INS1_16FlashAttnFwdSm80INS1_25CollectiveMainloopFwdSm80ILi8ELi1ELb1EN4cute5tupleIJNS5_1CILi128EEENS7_ILi112EEES8_EEELi128ENS_10bfloat16_tEfNS_4arch4Sm80ELb0ELb0ELb0ELb1ELb1ELb1ELb1ELb1EEENS1_21CollectiveEpilogueFwdINS6_IJS8_S8_S9_EEENS6_IJNS7_ILi1EEESH_SH_EEESB_SD_Li256ELb1ELb1ELb1ELb0EEENS1_36VarlenDynamicPersistentTileSchedulerILi128ELi112ELi256ELi256ELb1ELb1ELb0ELb0ELb1ELb1EEEEEEEEEvNT_6ParamsE --------------------------
	.section	.nv.info._ZN7cutlass13device_kernelIN5flash19enable_sm80_to_sm89INS1_16FlashAttnFwdSm80INS1_25CollectiveMainloopFwdSm80ILi8ELi1ELb1EN4cute5tupleIJNS5_1CILi128EEENS7_ILi112EEES8_EEELi128ENS_10bfloat16_tEfNS_4arch4Sm80ELb0ELb0ELb0ELb1ELb1ELb1ELb1ELb1EEENS1_21CollectiveEpilogueFwdINS6_IJS8_S8_S9_EEENS6_IJNS7_ILi1EEESH_SH_EEESB_SD_Li256ELb1ELb1ELb1ELb0EEENS1_36VarlenDynamicPersistentTileSchedulerILi128ELi112ELi256ELi256ELb1ELb1ELb0ELb0ELb1ELb1EEEEEEEEEvNT_6ParamsE,"",@"SHT_CUDA_INFO"
	.sectionflags	@""
	.align	4


	//----- nvinfo : EIATTR_CUDA_API_VERSION
	.align		4
        /*0000*/ 	.byte	0x04, 0x37
        /*0002*/ 	.short	(.L_144 - .L_143)
.L_143:
        /*0004*/ 	.word	0x00000082


	//----- nvinfo : EIATTR_KPARAM_INFO
	.align		4
.L_144:
        /*0008*/ 	.byte	0x04, 0x17
        /*000a*/ 	.short	(.L_146 - .L_145)
.L_145:
        /*000c*/ 	.word	0x00000000
        /*0010*/ 	.short	0x0000
        /*0012*/ 	.short	0x0000
        /*0014*/ 	.byte	0x00, 0xf0, 0xe1, 0x10


	//----- nvinfo : EIATTR_SPARSE_MMA_MASK
	.align		4
.L_146:
        /*0018*/ 	.byte	0x03, 0x50
        /*001a*/ 	.short	0x0000


	//----- nvinfo : EIATTR_MAXREG_COUNT
	.align		4
        /*001c*/ 	.byte	0x03, 0x1b
        /*001e*/ 	.short	0x00ff


	//----- nvinfo : EIATTR_MERCURY_ISA_VERSION
	.align		4
        /*0020*/ 	.byte	0x03, 0x5f
        /*0022*/ 	.short	0x0101


	//----- nvinfo : EIATTR_VRC_CTA_INIT_COUNT
	.align		4
        /*0024*/ 	.byte	0x02, 0x4a
	.zero		1
	.zero		1


	//----- nvinfo : EIATTR_EXIT_INSTR_OFFSETS
	.align		4
        /*0028*/ 	.byte	0x04, 0x1c
        /*002a*/ 	.short	(.L_148 - .L_147)


	//   ....[0]....
.L_147:
        /*002c*/ 	.word	0x00000010


	//----- nvinfo : EIATTR_MAX_THREADS
	.align		4
.L_148:
        /*0030*/ 	.byte	0x04, 0x05
        /*0032*/ 	.short	(.L_150 - .L_149)
.L_149:
        /*0034*/ 	.word	0x00000100
        /*0038*/ 	.word	0x00000001
        /*003c*/ 	.word	0x00000001


	//----- nvinfo : EIATTR_CBANK_PARAM_SIZE
	.align		4
.L_150:
        /*0040*/ 	.byte	0x03, 0x19
        /*0042*/ 	.short	0x0438


	//----- nvinfo : EIATTR_PARAM_CBANK
	.align		4
        /*0044*/ 	.byte	0x04, 0x0a
        /*0046*/ 	.short	(.L_152 - .L_151)
	.align		4
.L_151:
        /*0048*/ 	.word	index@(.nv.constant0._ZN7cutlass13device_kernelIN5flash19enable_sm80_to_sm89INS1_16FlashAttnFwdSm80INS1_25CollectiveMainloopFwdSm80ILi8ELi1ELb1EN4cute5tupleIJNS5_1CILi128EEENS7_ILi112EEES8_EEELi128ENS_10bfloat16_tEfNS_4arch4Sm80ELb0ELb0ELb0ELb1ELb1ELb1ELb1ELb1EEENS1_21CollectiveEpilogueFwdINS6_IJS8_S8_S9_EEENS6_IJNS7_ILi1EEESH_SH_EEESB_SD_Li256ELb1ELb1ELb1ELb0EEENS1_36VarlenDynamicPersistentTileSchedulerILi128ELi112ELi256ELi256ELb1ELb1ELb0ELb0ELb1ELb1EEEEEEEEEvNT_6ParamsE)
        /*004c*/ 	.short	0x0380
        /*004e*/ 	.short	0x0438


	//----- nvinfo : EIATTR_SW_WAR
	.align		4
.L_152:
        /*0050*/ 	.byte	0x04, 0x36
        /*0052*/ 	.short	(.L_154 - .L_153)
.L_153:
        /*0054*/ 	.word	0x00000008
.L_154:


//--------------------- .nv.info._ZN7cutlass13device_kernelIN5flash19enable_sm80_to_sm89INS1_16FlashAttnFwdSm80INS1_25CollectiveMainloopFwdSm80ILi4ELi1ELb0EN4cute5tupleIJNS5_1CILi128EEENS7_ILi48EEES8_EEELi128ENS_10bfloat16_tEfNS_4arch4Sm80ELb0ELb1ELb0ELb0ELb1ELb0ELb1ELb1EEENS1_21CollectiveEpilogueFwdINS6_IJS8_S8_S9_EEENS6_IJNS7_ILi1EEESH_SH_EEESB_SD_Li128ELb0ELb1ELb1ELb0EEENS1_19SingleTileSchedulerILb0ELb1ELb1ELi128EEEEEEEEEvNT_6ParamsE --------------------------
	.section	.nv.info._ZN7cutlass13device_kernelIN5flash19enable_sm80_to_sm89INS1_16FlashAttnFwdSm80INS1_25CollectiveMainloopFwdSm80ILi4ELi1ELb0EN4cute5tupleIJNS5_1CILi128EEENS7_ILi48EEES8_EEELi128ENS_10bfloat16_tEfNS_4arch4Sm80ELb0ELb1ELb0ELb0ELb1ELb0ELb1ELb1EEENS1_21CollectiveEpilogueFwdINS6_IJS8_S8_S9_EEENS6_IJNS7_ILi1EEESH_SH_EEESB_SD_Li128ELb0ELb1ELb1ELb0EEENS1_19SingleTileSchedulerILb0ELb1ELb1ELi128EEEEEEEEEvNT_6ParamsE,"",@"SHT_CUDA_INFO"
	.sectionflags	@""
	.align	4


	//----- nvinfo : EIATTR_CUDA_API_VERSION
	.align		4
        /*0000*/ 	.byte	0x04, 0x37
        /*0002*/ 	.short	(.L_156 - .L_155)
.L_155:
        /*0004*/ 	.word	0x00000082


	//----- nvinfo : EIATTR_KPARAM_INFO
	.align		4
.L_156:
        /*0008*/ 	.byte	0x04, 0x17
        /*000a*/ 	.short	(.L_158 - .L_157)
.L_157:
        /*000c*/ 	.word	0x00000000
        /*0010*/ 	.short	0x0000
        /*0012*/ 	.short	0x0000
        /*0014*/ 	.byte	0x00, 0xf0, 0x61, 0x10


	//----- nvinfo : EIATTR_SPARSE_MMA_MASK
	.align		4
.L_158:
        /*0018*/ 	.byte	0x03, 0x50
        /*001a*/ 	.short	0x0000


	//----- nvinfo : EIATTR_MAXREG_COUNT
	.align		4
        /*001c*/ 	.byte	0x03, 0x1b
        /*001e*/ 	.short	0x00ff


	//----- nvinfo : EIATTR_MERCURY_ISA_VERSION
	.align		4
        /*0020*/ 	.byte	0x03, 0x5f
        /*0022*/ 	.short	0x0101


	//----- nvinfo : EIATTR_VRC_CTA_INIT_COUNT
	.align		4
        /*0024*/ 	.byte	0x02, 0x4a
	.zero		1
	.zero		1


	//----- nvinfo : EIATTR_EXIT_INSTR_OFFSETS
	.align		4
        /*0028*/ 	.byte	0x04, 0x1c
        /*002a*/ 	.short	(.L_160 - .L_159)


	//   ....[0]....
.L_159:
        /*002c*/ 	.word	0x00000010


	//----- nvinfo : EIATTR_MAX_THREADS
	.align		4
.L_160:
        /*0030*/ 	.byte	0x04, 0x05
        /*0032*/ 	.short	(.L_162 - .L_161)
.L_161:
        /*0034*/ 	.word	0x00000080
        /*0038*/ 	.word	0x00000001
        /*003c*/ 	.word	0x00000001


	//----- nvinfo : EIATTR_CBANK_PARAM_SIZE
	.align		4
.L_162:
        /*0040*/ 	.byte	0x03, 0x19
        /*0042*/ 	.short	0x0418


	//----- nvinfo : EIATTR_PARAM_CBANK
	.align		4
        /*0044*/ 	.byte	0x04, 0x0a
        /*0046*/ 	.short	(.L_164 - .L_163)
	.align		4
.L_163:
        /*0048*/ 	.word	index@(.nv.constant0._ZN7cutlass13device_kernelIN5flash19enable_sm80_to_sm89INS1_16FlashAttnFwdSm80INS1_25CollectiveMainloopFwdSm80ILi4ELi1ELb0EN4cute5tupleIJNS5_1CILi128EEENS7_ILi48EEES8_EEELi128ENS_10bfloat16_tEfNS_4arch4Sm80ELb0ELb1ELb0ELb0ELb1ELb0ELb1ELb1EEENS1_21CollectiveEpilogueFwdINS6_IJS8_S8_S9_EEENS6_IJNS7_ILi1EEESH_SH_EEESB_SD_Li128ELb0ELb1ELb1ELb0EEENS1_19SingleTileSchedulerILb0ELb1ELb1ELi128EEEEEEEEEvNT_6ParamsE)
        /*004c*/ 	.short	0x0380
        /*004e*/ 	.short	0x0418


	//----- nvinfo : EIATTR_SW_WAR
	.align		4
.L_164:
        /*0050*/ 	.byte	0x04, 0x36
        /*0052*/ 	.short	(.L_166 - .L_165)
.L_165:
        /*0054*/ 	.word	0x00000008
.L_166:


//--------------------- .nv.info._ZN7cutlass13device_kernelIN5flash19enable_sm80_to_sm89INS1_16FlashAttnFwdSm80INS1_25CollectiveMainloopFwdSm80ILi8ELi1ELb1EN4cute5tupleIJNS5_1CILi128EEENS7_ILi96EEES8_EEELi128ENS_10bfloat16_tEfNS_4arch4Sm80ELb0ELb1ELb0ELb1ELb1ELb0ELb1ELb1EEENS1_21CollectiveEpilogueFwdINS6_IJS8_S8_S9_EEENS6_IJNS7_ILi1EEESH_SH_EEESB_SD_Li256ELb1ELb1ELb1ELb0EEENS1_36VarlenDynamicPersistentTileSchedulerILi128ELi96ELi256ELi256ELb1ELb1ELb0ELb1ELb0ELb1EEEEEEEEEvNT_6ParamsE --------------------------
	.section	.nv.info._ZN7cutlass13device_kernelIN5flash19enable_sm80_to_sm89INS1_16FlashAttnFwdSm80INS1_25CollectiveMainloopFwdSm80ILi8ELi1ELb1EN4cute5tupleIJNS5_1CILi128EEENS7_ILi96EEES8_EEELi128ENS_10bfloat16_tEfNS_4arch4Sm80ELb0ELb1ELb0ELb1ELb1ELb0ELb1ELb1EEENS1_21CollectiveEpilogueFwdINS6_IJS8_S8_S9_EEENS6_IJNS7_ILi1EEESH_SH_EEESB_SD_Li256ELb1ELb1ELb1ELb0EEENS1_36VarlenDynamicPersistentTileSchedulerILi128ELi96ELi256ELi256ELb1ELb1ELb0ELb1ELb0ELb1EEEEEEEEEvNT_6ParamsE,"",@"SHT_CUDA_INFO"
	.sectionflags	@""
	.align	4


	//----- nvinfo : EIATTR_CUDA_API_VERSION
	.align		4
        /*0000*/ 	.byte	0x04, 0x37
        /*0002*/ 	.short	(.L_168 - .L_167)
.L_167:
        /*0004*/ 	.word	0x00000082


	//----- nvinfo : EIATTR_KPARAM_INFO
	.align		4
.L_168:
        /*0008*/ 	.byte	0x04, 0x17
        /*000a*/ 	.short	(.L_170 - .L_169)
.L_169:
        /*000c*/ 	.word	0x00000000
        /*0010*/ 	.short	0x0000
        /*0012*/ 	.short	0x0000
        /*0014*/ 	.byte	0x00, 0xf0, 0xe1, 0x10


	//----- nvinfo : EIATTR_SPARSE_MMA_MASK
	.align		4
.L_170:
        /*0018*/ 	.byte	0x03, 0x50
        /*001a*/ 	.short	0x0000


	//----- nvinfo : EIATTR_MAXREG_COUNT
	.align		4
        /*001c*/ 	.byte	0x03, 0x1b
        /*001e*/ 	.short	0x00ff


	//----- nvinfo : EIATTR_MERCURY_ISA_VERSION
	.align		4
        /*0020*/ 	.byte	0x03, 0x5f
        /*0022*/ 	.short	0x0101


	//----- nvinfo : EIATTR_VRC_CTA_INIT_COUNT
	.align		4
        /*0024*/ 	.byte	0x02, 0x4a
	.zero		1
	.zero		1


	//----- nvinfo : EIATTR_EXIT_INSTR_OFFSETS
	.align		4
        /*0028*/ 	.byte	0x04, 0x1c
        /*002a*/ 	.short	(.L_172 - .L_171)


	//   ....[0]....
.L_171:
        /*002c*/ 	.word	0x00000010


	//----- nvinfo : EIATTR_MAX_THREADS
	.align		4
.L_172:
        /*0030*/ 	.byte	0x04, 0x05
        /*0032*/ 	.short	(.L_174 - .L_173)
.L_173:
        /*0034*/ 	.word	0x00000100
        /*0038*/ 	.word	0x00000001
        /*003c*/ 	.word	0x00000001


	//----- nvinfo : EIATTR_CBANK_PARAM_SIZE
	.align		4
.L_174:
        /*0040*/ 	.byte	0x03, 0x19
        /*0042*/ 	.short	0x0438


	//----- nvinfo : EIATTR_PARAM_CBANK
	.align		4
        /*0044*/ 	.byte	0x04, 0x0a
        /*0046*/ 	.short	(.L_176 - .L_175)
	.align		4
.L_175:
        /*0048*/ 	.word	index@(.nv.constant0._ZN7cutlass13device_kernelIN5flash19enable_sm80_to_sm89INS1_16FlashAttnFwdSm80INS1_25CollectiveMainloopFwdSm80ILi8ELi1ELb1EN4cute5tupleIJNS5_1CILi128EEENS7_ILi96EEES8_EEELi128ENS_10bfloat16_tEfNS_4arch4Sm80ELb0ELb1ELb0ELb1ELb1ELb0ELb1ELb1EEENS1_21CollectiveEpilogueFwdINS6_IJS8_S8_S9_EEENS6_IJNS7_ILi1EEESH_SH_EEESB_SD_Li256ELb1ELb1ELb1ELb0EEENS1_36VarlenDynamicPersistentTileSchedulerILi128ELi96ELi256ELi256ELb1ELb1ELb0ELb1ELb0ELb1EEEEEEEEEvNT_6ParamsE)
        /*004c*/ 	.short	0x0380
        /*004e*/ 	.short	0x0438


	//----- nvinfo : EIATTR_SW_WAR
	.align		4
.L_176:
        /*0050*/ 	.byte	0x04, 0x36
        /*0052*/ 	.short	(.L_178 - .L_177)
.L_177:
        /*0054*/ 	.word	0x00000008
.L_178:


//--------------------- .nv.info._ZN7cutlass13device_kernelIN5flash19enable_sm80_to_sm89INS1_16FlashAttnFwdSm80INS1_25CollectiveMainloopFwdSm80ILi8ELi1ELb1EN4cute5tupleIJNS5_1CILi128EEENS7_ILi96EEES8_EEELi128ENS_10bfloat16_tEfNS_4arch4Sm80ELb0ELb1ELb0ELb1ELb1ELb1ELb1ELb1EEENS1_21CollectiveEpilogueFwdINS6_IJS8_S8_S9_EEENS6_IJNS7_ILi1EEESH_SH_EEESB_SD_Li256ELb1ELb1ELb1ELb0EEENS1_36VarlenDynamicPersistentTileSchedulerILi128ELi96ELi256ELi256ELb1ELb1ELb0ELb1ELb0ELb1EEEEEEEEEvNT_6ParamsE --------------------------
	.section	.nv.info._ZN7cutlass13device_kernelIN5flash19enable_sm80_to_sm89INS1_16FlashAttnFwdSm80INS1_25CollectiveMainloopFwdSm80ILi8ELi1ELb1EN4cute5tupleIJNS5_1CILi128EEENS7_ILi96EEES8_EEELi128ENS_10bfloat16_tEfNS_4arch4Sm80ELb0ELb1ELb0ELb1ELb1ELb1ELb1ELb1EEENS1_21CollectiveEpilogueFwdINS6_IJS8_S8_S9_EEENS6_IJNS7_ILi1EEESH_SH_EEESB_SD_Li256ELb1ELb1ELb1ELb0EEENS1_36VarlenDynamicPersistentTileSchedulerILi128ELi96ELi256ELi256ELb1ELb1ELb0ELb1ELb0ELb1EEEEEEEEEvNT_6ParamsE,"",@"SHT_CUDA_INFO"
	.sectionflags	@""
	.align	4


	//----- nvinfo : EIATTR_CUDA_API_VERSION
	.align		4
        /*0000*/ 	.byte	0x04, 0x37
        /*0002*/ 	.short	(.L_180 - .L_179)
.L_179:
        /*0004*/ 	.word	0x00000082


	//----- nvinfo : EIATTR_KPARAM_INFO
	.align		4
.L_180:
        /*0008*/ 	.byte	0x04, 0x17
        /*000a*/ 	.short	(.L_182 - .L_181)
.L_181:
        /*000c*/ 	.word	0x00000000
        /*0010*/ 	.short	0x0000
        /*0012*/ 	.short	0x0000
        /*0014*/ 	.byte	0x00, 0xf0, 0xe1, 0x10


	//----- nvinfo : EIATTR_SPARSE_MMA_MASK
	.align		4
.L_182:
        /*0018*/ 	.byte	0x03, 0x50
        /*001a*/ 	.short	0x0000


	//----- nvinfo : EIATTR_MAXREG_COUNT
	.align		4
        /*001c*/ 	.byte	0x03, 0x1b
        /*001e*/ 	.short	0x00ff


	//----- nvinfo : EIATTR_MERCURY_ISA_VERSION
	.align		4
        /*0020*/ 	.byte	0x03, 0x5f
        /*0022*/ 	.short	0x0101


	//----- nvinfo : EIATTR_VRC_CTA_INIT_COUNT
	.align		4
        /*0024*/ 	.byte	0x02, 0x4a
	.zero		1
	.zero		1


	//----- nvinfo : EIATTR_EXIT_INSTR_OFFSETS
	.align		4
        /*0028*/ 	.byte	0x04, 0x1c
        /*002a*/ 	.short	(.L_184 - .L_183)


	//   ....[0]....
.L_183:
        /*002c*/ 	.word	0x00000010


	//----- nvinfo : EIATTR_MAX_THREADS
	.align		4
.L_184:
        /*0030*/ 	.byte	0x04, 0x05
        /*0032*/ 	.short	(.L_186 - .L_185)
.L_185:
        /*0034*/ 	.word	0x00000100
        /*0038*/ 	.word	0x00000001
        /*003c*/ 	.word	0x00000001


	//----- nvinfo : EIATTR_CBANK_PARAM_SIZE
	.align		4
.L_186:
        /*0040*/ 	.byte	0x03, 0x19
        /*0042*/ 	.short	0x0438


	//----- nvinfo : EIATTR_PARAM_CBANK
	.align		4
        /*0044*/ 	.byte	0x04, 0x0a
        /*0046*/ 	.short	(.L_188 - .L_187)
	.align		4
.L_187:
        /*0048*/ 	.word	index@(.nv.constant0._ZN7cutlass13device_kernelIN5flash19enable_sm80_to_sm89INS1_16FlashAttnFwdSm80INS1_25CollectiveMainloopFwdSm80ILi8ELi1ELb1EN4cute5tupleIJNS5_1CILi128EEENS7_ILi96EEES8_EEELi128ENS_10bfloat16_tEfNS_4arch4Sm80ELb0ELb1ELb0ELb1ELb1ELb1ELb1ELb1EEENS1_21CollectiveEpilogueFwdINS6_IJS8_S8_S9_EEENS6_IJNS7_ILi1EEESH_SH_EEESB_SD_Li256ELb1ELb1ELb1ELb0EEENS1_36VarlenDynamicPersistentTileSchedulerILi128ELi96ELi256ELi256ELb1ELb1ELb0ELb1ELb0ELb1EEEEEEEEEvNT_6ParamsE)
        /*004c*/ 	.short	0x0380
        /*004e*/ 	.short	0x0438


	//----- nvinfo : EIATTR_SW_WAR
	.align		4
.L_188:
        /*0050*/ 	.byte	0x04, 0x36
        /*0052*/ 	.short	(.L_190 - .L_189)
.L_189:
        /*0054*/ 	.word	0x00000008
.L_190:


//--------------------- .nv.info._ZN7cutlass13device_kernelIN5flash19enable_sm80_to_sm89INS1_16FlashAttnFwdSm80INS1_25CollectiveMainloopFwdSm80ILi4ELi1ELb0EN4cute5tupleIJNS5_1CILi128EEENS7_ILi64EEES8_EEELi128ENS_10bfloat16_tEfNS_4arch4Sm80ELb1ELb0ELb0ELb0ELb1ELb0ELb1ELb1EEENS1_21CollectiveEpilogueFwdINS6_IJS8_S8_S9_EEENS6_IJNS7_ILi1EEESH_SH_EEESB_SD_Li128ELb0ELb1ELb1ELb0EEENS1_30DynamicPersistentTileSchedulerILi128ELi128ELb1ELb1ELb0EEEEEEEEEvNT_6ParamsE --------------------------
	.section	.nv.info._ZN7cutlass13device_kernelIN5flash19enable_sm80_to_sm89INS1_16FlashAttnFwdSm80INS1_25CollectiveMainloopFwdSm80ILi4ELi1ELb0EN4cute5tupleIJNS5_1CILi128EEENS7_ILi64EEES8_EEELi128ENS_10bfloat16_tEfNS_4arch4Sm80ELb1ELb0ELb0ELb0ELb1ELb0ELb1ELb1EEENS1_21CollectiveEpilogueFwdINS6_IJS8_S8_S9_EEENS6_IJNS7_ILi1EEESH_SH_EEESB_SD_Li128ELb0ELb1ELb1ELb0EEENS1_30DynamicPersistentTileSchedulerILi128ELi128ELb1ELb1ELb0EEEEEEEEEvNT_6ParamsE,"",@"SHT_CUDA_INFO"
	.sectionflags	@""
	.align	4


	//----- nvinfo : EIATTR_CUDA_API_VERSION
	.align		4
        /*0000*/ 	.byte	0x04, 0x37
        /*0002*/ 	.short	(.L_192 - .L_191)
.L_191:
        /*0004*/ 	.word	0x00000082


	//----- nvinfo : EIATTR_KPARAM_INFO
	.align		4
.L_192:
        /*0008*/ 	.byte	0x04, 0x17
        /*000a*/ 	.short	(.L_194 - .L_193)
.L_193:
        /*000c*/ 	.word	0x00000000
        /*0010*/ 	.short	0x0000
        /*0012*/ 	.short	0x0000
        /*0014*/ 	.byte	0x00, 0xf0, 0xa1, 0x10


	//----- nvinfo : EIATTR_SPARSE_MMA_MASK
	.align		4
.L_194:
        /*0018*/ 	.byte	0x03, 0x50
        /*001a*/ 	.short	0x0000


	//----- nvinfo : EIATTR_MAXREG_COUNT
	.align		4
        /*001c*/ 	.byte	0x03, 0x1b
        /*001e*/ 	.short	0x00ff


	//----- nvinfo : EIATTR_MERCURY_ISA_VERSION
	.align		4
        /*0020*/ 	.byte	0x03, 0x5f
        /*0022*/ 	.short	0x0101


	//----- nvinfo : EIATTR_VRC_CTA_INIT_COUNT
	.align		4
        /*0024*/ 	.byte	0x02, 0x4a
	.zero		1
	.zero		1


	//----- nvinfo : EIATTR_EXIT_INSTR_OFFSETS
	.align		4
        /*0028*/ 	.byte	0x04, 0x1c
        /*002a*/ 	.short	(.L_196 - .L_195)


	//   ....[0]....
.L_195:
        /*002c*/ 	.word	0x00000010


	//----- nvinfo : EIATTR_MAX_THREADS
	.align		4
.L_196:
        /*0030*/ 	.byte	0x04, 0x05
        /*0032*/ 	.short	(.L_198 - .L_197)
.L_197:
        /*0034*/ 	.word	0x00000080
        /*0038*/ 	.word	0x00000001
        /*003c*/ 	.word	0x00000001


	//----- nvinfo : EIATTR_CBANK_PARAM_SIZE
	.align		4
.L_198:
        /*0040*/ 	.byte	0x03, 0x19
        /*0042*/ 	.short	0x0428


	//----- nvinfo : EIATTR_PARAM_CBANK
	.align		4
        /*0044*/ 	.byte	0x04, 0x0a
        /*0046*/ 	.short	(.L_200 - .L_199)
	.align		4
.L_199:
        /*0048*/ 	.word	index@(.nv.constant0._ZN7cutlass13device_kernelIN5flash19enable_sm80_to_sm89INS1_16FlashAttnFwdSm80INS1_25CollectiveMainloopFwdSm80ILi4ELi1ELb0EN4cute5tupleIJNS5_1CILi128EEENS7_ILi64EEES8_EEELi128ENS_10bfloat16_tEfNS_4arch4Sm80ELb1ELb0ELb0ELb0ELb1ELb0ELb1ELb1EEENS1_21CollectiveEpilogueFwdINS6_IJS8_S8_S9_EEENS6_IJNS7_ILi1EEESH_SH_EEESB_SD_Li128ELb0ELb1ELb1ELb0EEENS1_30DynamicPersistentTileSchedulerILi128ELi128ELb1ELb1ELb0EEEEEEEEEvNT_6ParamsE)
        /*004c*/ 	.short	0x0380
        /*004e*/ 	.short	0x0428


	//----- nvinfo : EIATTR_SW_WAR
	.align		4
.L_200:
        /*0050*/ 	.byte	0x04, 0x36
        /*0052*/ 	.short	(.L_202 - .L_201)
.L_201:
        /*0054*/ 	.word	0x00000008
.L_202:


//--------------------- .nv.info._ZN7cutlass13device_kernelIN5flash19enable_sm80_to_sm89INS1_16FlashAttnFwdSm80INS1_25CollectiveMainloopFwdSm80ILi8ELi1ELb1EN4cute5tupleIJNS5_1CILi128EEENS7_ILi112EEES8_EEELi128ENS_10bfloat16_tEfNS_4arch4Sm80ELb1ELb0ELb0ELb1ELb1ELb0ELb1ELb1EEENS1_21CollectiveEpilogueFwdINS6_IJS8_S8_S9_EEENS6_IJNS7_ILi1EEESH_SH_EEESB_SD_Li256ELb1ELb1ELb1ELb0EEENS1_36VarlenDynamicPersistentTileSchedulerILi128ELi112ELi256ELi256ELb1ELb1ELb0ELb1ELb1ELb1EEEEEEEEEvNT_6ParamsE --------------------------
	.section	.nv.info._ZN7cutlass13device_kernelIN5flash19enable_sm80_to_sm89INS1_16FlashAttnFwdSm80INS1_25CollectiveMainloopFwdSm80ILi8ELi1ELb1EN4cute5tupleIJNS5_1CILi128EEENS7_ILi112EEES8_EEELi128ENS_10bfloat16_tEfNS_4arch4Sm80ELb1ELb0ELb0ELb1ELb1ELb0ELb1ELb1EEENS1_21CollectiveEpilogueFwdINS6_IJS8_S8_S9_EEENS6_IJNS7_ILi1EEESH_SH_EEESB_SD_Li256ELb1ELb1ELb1ELb0EEENS1_36VarlenDynamicPersistentTileSchedulerILi128ELi112ELi256ELi256ELb1ELb1ELb0ELb1ELb1ELb1EEEEEEEEEvNT_6ParamsE,"",@"SHT_CUDA_INFO"
	.sectionflags	@""
	.align	4


	//----- nvinfo : EIATTR_CUDA_API_VERSION
	.align		4
        /*0000*/ 	.byte	0x04, 0x37
        /*0002*/ 	.short	(.L_204 - .L_203)
.L_203:
        /*0004*/ 	.word	0x00000082


	//----- nvinfo : EIATTR_KPARAM_INFO
	.align		4
.L_204:
        /*0008*/ 	.byte	0x04, 0x17
        /*000a*/ 	.short	(.L_206 - .L_205)
.L_205:
        /*000c*/ 	.word	0x00000000
        /*0010*/ 	.short	0x0000
        /*0012*/ 	.short	0x0000
        /*0014*/ 	.byte	0x00, 0xf0, 0xe1, 0x10


	//----- nvinfo : EIATTR_SPARSE_MMA_MASK
	.align		4
.L_206:
        /*0018*/ 	.byte	0x03, 0x50
        /*001a*/ 	.short	0x0000


	//----- nvinfo : EIATTR_MAXREG_COUNT
	.align		4
        /*001c*/ 	.byte	0x03, 0x1b
        /*001e*/ 	.short	0x00ff


	//----- nvinfo : EIATTR_MERCURY_ISA_VERSION
	.align		4
        /*0020*/ 	.byte	0x03, 0x5f
        /*0022*/ 	.short	0x0101


	//----- nvinfo : EIATTR_VRC_CTA_INIT_COUNT
	.align		4
        /*0024*/ 	.byte	0x02, 0x4a
	.zero		1
	.zero		1


	//----- nvinfo : EIATTR_EXIT_INSTR_OFFSETS
	.align		4
        /*0028*/ 	.byte	0x04, 0x1c
        /*002a*/ 	.short	(.L_208 - .L_207)


	//   ....[0]....
.L_207:
        /*002c*/ 	.word	0x00000010


	//----- nvinfo : EIATTR_MAX_THREADS
	.align		4
.L_208:
        /*0030*/ 	.byte	0x04, 0x05
        /*0032*/ 	.short	(.L_210 - .L_209)
.L_209:
        /*0034*/ 	.word	0x00000100
        /*0038*/ 	.word	0x00000001
        /*003c*/ 	.word	0x00000001


	//----- nvinfo : EIATTR_CBANK_PARAM_SIZE
	.align		4
.L_210:
        /*0040*/ 	.byte	0x03, 0x19
        /*0042*/ 	.short	0x0438


	//----- nvinfo : EIATTR_PARAM_CBANK
	.align		4
        /*0044*/ 	.byte	0x04, 0x0a
        /*0046*/ 	.short	(.L_212 - .L_211)
	.align		4
.L_211:
        /*0048*/ 	.word	index@(.nv.constant0._ZN7cutlass13device_kernelIN5flash19enable_sm80_to_sm89INS1_16FlashAttnFwdSm80INS1_25CollectiveMainloopFwdSm80ILi8ELi1ELb1EN4cute5tupleIJNS5_1CILi128EEENS7_ILi112EEES8_EEELi128ENS_10bfloat16_tEfNS_4arch4Sm80ELb1ELb0ELb0ELb1ELb1ELb0ELb1ELb1EEENS1_21CollectiveEpilogueFwdINS6_IJS8_S8_S9_EEENS6_IJNS7_ILi1EEESH_SH_EEESB_SD_Li256ELb1ELb1ELb1ELb0EEENS1_36VarlenDynamicPersistentTileSchedulerILi128ELi112ELi256ELi256ELb1ELb1ELb0ELb1ELb1ELb1EEEEEEEEEvNT_6ParamsE)
        /*004c*/ 	.short	0x0380
        /*004e*/ 	.short	0x0438


	//----- nvinfo : EIATTR_SW_WAR
	.align		4
.L_212:
        /*0050*/ 	.byte	0x04, 0x36
        /*0052*/ 	.short	(.L_214 - .L_213)
.L_213:
        /*0054*/ 	.word	0x00000008
.L_214:


//--------------------- .nv.info._ZN7cutlass13device_kernelIN5flash19enable_sm80_to_sm89INS1_16FlashAttnFwdSm80INS1_25CollectiveMainloopFwdSm80ILi8ELi1ELb1EN4cute5tupleIJNS5_1CILi128EEENS7_ILi112EEES8_EEELi128ENS_10bfloat16_tEfNS_4arch4Sm80ELb1ELb0ELb0ELb1ELb1ELb1ELb1ELb1EEENS1_21CollectiveEpilogueFwdINS6_IJS8_S8_S9_EEENS6_IJNS7_ILi1EEESH_SH_EEESB_SD_Li256ELb1ELb1ELb1ELb0EEENS1_36VarlenDynamicPersistentTileSchedulerILi128ELi112ELi256ELi256ELb1ELb1ELb0ELb1ELb1ELb1EEEEEEEEEvNT_6ParamsE --------------------------
	.section	.nv.info._ZN7cutlass13device_kernelIN5flash19enable_sm80_to_sm89INS1_16FlashAttnFwdSm80INS1_25CollectiveMainloopFwdSm80ILi8ELi1ELb1EN4cute5tupleIJNS5_1CILi128EEENS7_ILi112EEES8_EEELi128ENS_10bfloat16_tEfNS_4arch4Sm80ELb1ELb0ELb0ELb1ELb1ELb1ELb1ELb1EEENS1_21CollectiveEpilogueFwdINS6_IJS8_S8_S9_EEENS6_IJNS7_ILi1EEESH_SH_EEESB_SD_Li256ELb1ELb1ELb1ELb0EEENS1_36VarlenDynamicPersistentTileSchedulerILi128ELi112ELi256ELi256ELb1ELb1ELb0ELb1ELb1ELb1EEEEEEEEEvNT_6ParamsE,"",@"SHT_CUDA_INFO"
	.sectionflags	@""
	.align	4


	//----- nvinfo : EIATTR_CUDA_API_VERSION
	.align		4
        /*0000*/ 	.byte	0x04, 0x37
        /*0002*/ 	.short	(.L_216 - .L_215)
.L_215:
        /*0004*/ 	.word	0x00000082


	//----- nvinfo : EIATTR_KPARAM_INFO
	.align		4
.L_216:
        /*0008*/ 	.byte	0x04, 0x17
        /*000a*/ 	.short	(.L_218 - .L_217)
.L_217:
        /*000c*/ 	.word	0x00000000
        /*0010*/ 	.short	0x0000
        /*0012*/ 	.short	0x0000
        /*0014*/ 	.byte	0x00, 0xf0, 0xe1, 0x10


	//----- nvinfo : EIATTR_SPARSE_MMA_MASK
	.align		4
.L_218:
        /*0018*/ 	.byte	0x03, 0x50
        /*001a*/ 	.short	0x0000


	//----- nvinfo : EIATTR_MAXREG_COUNT
	.align		4
        /*001c*/ 	.byte	0x03, 0x1b
        /*001e*/ 	.short	0x00ff


	//----- nvinfo : EIATTR_MERCURY_ISA_VERSION
	.align		4
        /*0020*/ 	.byte	0x03, 0x5f
        /*0022*/ 	.short	0x0101


	//----- nvinfo : EIATTR_VRC_CTA_INIT_COUNT
	.align		4
        /*0024*/ 	.byte	0x02, 0x4a
	.zero		1
	.zero		1


	//----- nvinfo : EIATTR_EXIT_INSTR_OFFSETS
	.align		4
        /*0028*/ 	.byte	0x04, 0x1c
        /*002a*/ 	.short	(.L_220 - .L_219)


	//   ....[0]....
.L_219:
        /*002c*/ 	.word	0x00000010


	//----- nvinfo : EIATTR_MAX_THREADS
	.align		4
.L_220:
        /*0030*/ 	.byte	0x04, 0x05
        /*0032*/ 	.short	(.L_222 - .L_221)
.L_221:
        /*0034*/ 	.word	0x00000100
        /*0038*/ 	.word	0x00000001
        /*003c*/ 	.word	0x00000001


	//----- nvinfo : EIATTR_CBANK_PARAM_SIZE
	.align		4
.L_222:
        /*0040*/ 	.byte	0x03, 0x19
        /*0042*/ 	.short	0x0438


	//----- nvinfo : EIATTR_PARAM_CBANK
	.align		4
        /*0044*/ 	.byte	0x04, 0x0a
        /*0046*/ 	.short	(.L_224 - .L_223)
	.align		4
.L_223:
        /*0048*/ 	.word	index@(.nv.constant0._ZN7cutlass13device_kernelIN5flash19enable_sm80_to_sm89INS1_16FlashAttnFwdSm80INS1_25CollectiveMainloopFwdSm80ILi8ELi1ELb1EN4cute5tupleIJNS5_1CILi128EEENS7_ILi112EEES8_EEELi128ENS_10bfloat16_tEfNS_4arch4Sm80ELb1ELb0ELb0ELb1ELb1ELb1ELb1ELb1EEENS1_21CollectiveEpilogueFwdINS6_IJS8_S8_S9_EEENS6_IJNS7_ILi1EEESH_SH_EEESB_SD_Li256ELb1ELb1ELb1ELb0EEENS1_36VarlenDynamicPersistentTileSchedulerILi128ELi112ELi256ELi256ELb1ELb1ELb0ELb1ELb1ELb1EEEEEEEEEvNT_6ParamsE)
        /*004c*/ 	.short	0x0380
        /*004e*/ 	.short	0x0438


	//----- nvinfo : EIATTR_SW_WAR
	.align		4
.L_224:
        /*0050*/ 	.byte	0x04, 0x36
        /*0052*/ 	.short	(.L_226 - .L_225)
.L_225:
        /*0054*/ 	.word	0x00000008
.L_226:


//--------------------- .nv.callgraph             --------------------------
	.section	.nv.callgraph,"",@"SHT_CUDA_CALLGRAPH"
	.align	4
	.sectionentsize	8
	.align		4
        /*0000*/ 	.word	0x00000000
	.align		4
        /*0004*/ 	.word	0xffffffff
	.align		4
        /*0008*/ 	.word	0x00000000
	.align		4
        /*000c*/ 	.word	0xfffffffe
	.align		4
        /*0010*/ 	.word	0x00000000
	.align		4
        /*0014*/ 	.word	0xfffffffd
	.align		4
        /*0018*/ 	.word	0x00000000
	.align		4
        /*001c*/ 	.word	0xfffffffc


//--------------------- .nv.constant4             --------------------------
	.section	.nv.constant4,"a",@progbits
	.align	8
	.align		8
.nv.constant4:
        /*0000*/ 	.dword	_ZN78_INTERNAL_417c4976_42_flash_fwd_hdim128_bf16_paged_split_sm80_cu_f3e6f9ee_28464cuda3std3__45__cpo5beginE
	.align		8
        /*0008*/ 	.dword	_ZN78_INTERNAL_417c4976_42_flash_fwd_hdim128_bf16_paged_split_sm80_cu_f3e6f9ee_28464cuda3std3__45__cpo3endE
	.align		8
        /*0010*/ 	.dword	_ZN78_INTERNAL_417c4976_42_flash_fwd_hdim128_bf16_paged_split_sm80_cu_f3e6f9ee_28464cuda3std3__45__cpo6cbeginE
	.align		8
        /*0018*/ 	.dword	_ZN78_INTERNAL_417c4976_42_flash_fwd_hdim128_bf16_paged_split_sm80_cu_f3e6f9ee_28464cuda3std3__45__cpo4cendE
	.align		8
        /*0020*/ 	.dword	_ZN78_INTERNAL_417c4976_42_flash_fwd_hdim128_bf16_paged_split_sm80_cu_f3e6f9ee_28464cuda3std3__480_GLOBAL__N__417c4976_42_flash_fwd_hdim128_bf16_paged_split_sm80_cu_f3e6f9ee_28466ignoreE
	.align		8
        /*0028*/ 	.dword	_ZN78_INTERNAL_417c4976_42_flash_fwd_hdim128_bf16_paged_split_sm80_cu_f3e6f9ee_28464cuda3std3__419piecewise_constructE
	.align		8
        /*0030*/ 	.dword	_ZN78_INTERNAL_417c4976_42_flash_fwd_hdim128_bf16_paged_split_sm80_cu_f3e6f9ee_28464cuda3std3__48in_placeE
	.align		8
        /*0038*/ 	.dword	_ZN78_INTERNAL_417c4976_42_flash_fwd_hdim128_bf16_paged_split_sm80_cu_f3e6f9ee_28464cuda3std6ranges3__45__cpo4swapE
	.align		8
        /*0040*/ 	.dword	_ZN78_INTERNAL_417c4976_42_flash_fwd_hdim128_bf16_paged_split_sm80_cu_f3e6f9ee_28464cuda3std6ranges3__45__cpo9iter_moveE
	.align		8
        /*0048*/ 	.dword	_ZN78_INTERNAL_417c4976_42_flash_fwd_hdim128_bf16_paged_split_sm80_cu_f3e6f9ee_28464cute7productE
	.align		8
        /*0050*/ 	.dword	_ZN78_INTERNAL_417c4976_42_flash_fwd_hdim128_bf16_paged_split_sm80_cu_f3e6f9ee_28464cute1_E


//--------------------- .text._ZN7cutlass13device_kernelIN5flash19enable_sm80_to_sm89INS1_16FlashAttnFwdSm80INS1_25CollectiveMainloopFwdSm80ILi8ELi1ELb1EN4cute5tupleIJNS5_1CILi128EEES8_S8_EEELi128ENS_10bfloat16_tEfNS_4arch4Sm80ELb0ELb0ELb0ELb0ELb1ELb0ELb1ELb1EEENS1_21CollectiveEpilogueFwdIS9_NS6_IJNS7_ILi1EEESF_SF_EEESA_SC_Li256ELb0ELb1ELb1ELb0EEENS1_19SingleTileSchedulerILb0ELb1ELb1ELi128EEEEEEEEEvNT_6ParamsE --------------------------
	.section	.text._ZN7cutlass13device_kernelIN5flash19enable_sm80_to_sm89INS1_16FlashAttnFwdSm80INS1_25CollectiveMainloopFwdSm80ILi8ELi1ELb1EN4cute5tupleIJNS5_1CILi128EEES8_S8_EEELi128ENS_10bfloat16_tEfNS_4arch4Sm80ELb0ELb0ELb0ELb0ELb1ELb0ELb1ELb1EEENS1_21CollectiveEpilogueFwdIS9_NS6_IJNS7_ILi1EEESF_SF_EEESA_SC_Li256ELb0ELb1ELb1ELb0EEENS1_19SingleTileSchedulerILb0ELb1ELb1ELi128EEEEEEEEEvNT_6ParamsE,"ax",@progbits
	.align	128
.text._ZN7cutlass13device_kernelIN5flash19enable_sm80_to_sm89INS1_16FlashAttnFwdSm80INS1_25CollectiveMainloopFwdSm80ILi8ELi1ELb1EN4cute5tupleIJNS5_1CILi128EEES8_S8_EEELi128ENS_10bfloat16_tEfNS_4arch4Sm80ELb0ELb0ELb0ELb0ELb1ELb0ELb1ELb1EEENS1_21CollectiveEpilogueFwdIS9_NS6_IJNS7_ILi1EEESF_SF_EEESA_SC_Li256ELb0ELb1ELb1ELb0EEENS1_19SingleTileSchedulerILb0ELb1ELb1ELi128EEEEEEEEEvNT_6ParamsE:
        .type           _ZN7cutlass13device_kernelIN5flash19enable_sm80_to_sm89INS1_16FlashAttnFwdSm80INS1_25CollectiveMainloopFwdSm80ILi8ELi1ELb1EN4cute5tupleIJNS5_1CILi128EEES8_S8_EEELi128ENS_10bfloat16_tEfNS_4arch4Sm80ELb0ELb0ELb0ELb0ELb1ELb0ELb1ELb1EEENS1_21CollectiveEpilogueFwdIS9_NS6_IJNS7_ILi1EEESF_SF_EEESA_SC_Li256ELb0ELb1ELb1ELb0EEENS1_19SingleTileSchedulerILb0ELb1ELb1ELi128EEEEEEEEEvNT_6ParamsE,@function
        .size           _ZN7cutlass13device_kernelIN5flash19enable_sm80_to_sm89INS1_16FlashAttnFwdSm80INS1_25CollectiveMainloopFwdSm80ILi8ELi1ELb1EN4cute5tupleIJNS5_1CILi128EEES8_S8_EEELi128ENS_10bfloat16_tEfNS_4arch4Sm80ELb0ELb0ELb0ELb0ELb1ELb0ELb1ELb1EEENS1_21CollectiveEpilogueFwdIS9_NS6_IJNS7_ILi1EEESF_SF_EEESA_SC_Li256ELb0ELb1ELb1ELb0EEENS1_19SingleTileSchedulerILb0ELb1ELb1ELi128EEEEEEEEEvNT_6ParamsE,(.L_x_12 - _ZN7cutlass13device_kernelIN5flash19enable_sm80_to_sm89INS1_16FlashAttnFwdSm80INS1_25CollectiveMainloopFwdSm80ILi8ELi1ELb1EN4cute5tupleIJNS5_1CILi128EEES8_S8_EEELi128ENS_10bfloat16_tEfNS_4arch4Sm80ELb0ELb0ELb0ELb0ELb1ELb0ELb1ELb1EEENS1_21CollectiveEpilogueFwdIS9_NS6_IJNS7_ILi1EEESF_SF_EEESA_SC_Li256ELb0ELb1ELb1ELb0EEENS1_19SingleTileSchedulerILb0ELb1ELb1ELi128EEEEEEEEEvNT_6ParamsE)
        .other          _ZN7cutlass13device_kernelIN5flash19enable_sm80_to_sm89INS1_16FlashAttnFwdSm80INS1_25CollectiveMainloopFwdSm80ILi8ELi1ELb1EN4cute5tupleIJNS5_1CILi128EEES8_S8_EEELi128ENS_10bfloat16_tEfNS_4arch4Sm80ELb0ELb0ELb0ELb0ELb1ELb0ELb1ELb1EEENS1_21CollectiveEpilogueFwdIS9_NS6_IJNS7_ILi1EEESF_SF_EEESA_SC_Li256ELb0ELb1ELb1ELb0EEENS1_19SingleTileSchedulerILb0ELb1ELb1ELi128EEEEEEEEEvNT_6ParamsE,@"STO_CUDA_ENTRY STV_DEFAULT"
_ZN7cutlass13device_kernelIN5flash19enable_sm80_to_sm89INS1_16FlashAttnFwdSm80INS1_25CollectiveMainloopFwdSm80ILi8ELi1ELb1EN4cute5tupleIJNS5_1CILi128EEES8_S8_EEELi128ENS_10bfloat16_tEfNS_4arch4Sm80ELb0ELb0ELb0ELb0ELb1ELb0ELb1ELb1EEENS1_21CollectiveEpilogueFwdIS9_NS6_IJNS7_ILi1EEESF_SF_EEESA_SC_Li256ELb0ELb1ELb1ELb0EEENS1_19SingleTileSchedulerILb0ELb1ELb1ELi128EEEEEEEEEvNT_6ParamsE:
[----:B------:R-:W-:Y:S01]  /*0000*/  LDC R1, c[0x0][0x37c] ;  /* 0x0000df00ff017b82 */ /* 0x000fe20000000800 */
[----:B------:R-:W-:Y:S05]  /*0010*/  EXIT ;  /* 0x000000000000794d */ /* 0x000fea0003800000 */
.L_x_0:
[----:B------:R-:W-:-:S00]  /*0020*/  BRA `(.L_x_0) ;  /* 0xfffffffc00fc7947 */ /* 0x000fc0000383ffff */
[----:B------:R-:W-:-:S00]  /*0030*/  NOP ;  /* 0x0000000000007918 */ /* 0x000fc00000000000 */
        /* <DEDUP_REMOVED lines=12> */
.L_x_12:


//--------------------- .text._ZN7cutlass13device_kernelIN5flash19enable_sm80_to_sm89INS1_16FlashAttnFwdSm80INS1_25CollectiveMainloopFwdSm80ILi8ELi1ELb1EN4cute5tupleIJNS5_1CILi128EEENS7_ILi96EEES8_EEELi128ENS_10bfloat16_tEfNS_4arch4Sm80ELb0ELb1ELb0ELb0ELb1ELb0ELb1ELb1EEENS1_21CollectiveEpilogueFwdINS6_IJS8_S8_S9_EEENS6_IJNS7_ILi1EEESH_SH_EEESB_SD_Li256ELb0ELb1ELb1ELb0EEENS1_19SingleTileSchedulerILb0ELb1ELb1ELi128EEEEEEEEEvNT_6ParamsE --------------------------
	.section	.text._ZN7cutlass13device_kernelIN5flash19enable_sm80_to_sm89INS1_16FlashAttnFwdSm80INS1_25CollectiveMainloopFwdSm80ILi8ELi1ELb1EN4cute5tupleIJNS5_1CILi128EEENS7_ILi96EEES8_EEELi128ENS_10bfloat16_tEfNS_4arch4Sm80ELb0ELb1ELb0ELb0ELb1ELb0ELb1ELb1EEENS1_21CollectiveEpilogueFwdINS6_IJS8_S8_S9_EEENS6_IJNS7_ILi1EEESH_SH_EEESB_SD_Li256ELb0ELb1ELb1ELb0EEENS1_19SingleTileSchedulerILb0ELb1ELb1ELi128EEEEEEEEEvNT_6ParamsE,"ax",@progbits
	.align	128
.text._ZN7cutlass13device_kernelIN5flash19enable_sm80_to_sm89INS1_16FlashAttnFwdSm80INS1_25CollectiveMainloopFwdSm80ILi8ELi1ELb1EN4cute5tupleIJNS5_1CILi128EEENS7_ILi96EEES8_EEELi128ENS_10bfloat16_tEfNS_4arch4Sm80ELb0ELb1ELb0ELb0ELb1ELb0ELb1ELb1EEENS1_21CollectiveEpilogueFwdINS6_IJS8_S8_S9_EEENS6_IJNS7_ILi1EEESH_SH_EEESB_SD_Li256ELb0ELb1ELb1ELb0EEENS1_19SingleTileSchedulerILb0ELb1ELb1ELi128EEEEEEEEEvNT_6ParamsE:
        .type           _ZN7cutlass13device_kernelIN5flash19enable_sm80_to_sm89INS1_16FlashAttnFwdSm80INS1_25CollectiveMainloopFwdSm80ILi8ELi1ELb1EN4cute5tupleIJNS5_1CILi128EEENS7_ILi96EEES8_EEELi128ENS_10bfloat16_tEfNS_4arch4Sm80ELb0ELb1ELb0ELb0ELb1ELb0ELb1ELb1EEENS1_21CollectiveEpilogueFwdINS6_IJS8_S8_S9_EEENS6_IJNS7_ILi1EEESH_SH_EEESB_SD_Li256ELb0ELb1ELb1ELb0EEENS1_19SingleTileSchedulerILb0ELb1ELb1ELi128EEEEEEEEEvNT_6ParamsE,@function
        .size           _ZN7cutlass13device_kernelIN5flash19enable_sm80_to_sm89INS1_16FlashAttnFwdSm80INS1_25CollectiveMainloopFwdSm80ILi8ELi1ELb1EN4cute5tupleIJNS5_1CILi128EEENS7_ILi96EEES8_EEELi128ENS_10bfloat16_tEfNS_4arch4Sm80ELb0ELb1ELb0ELb0ELb1ELb0ELb1ELb1EEENS1_21CollectiveEpilogueFwdINS6_IJS8_S8_S9_EEENS6_IJNS7_ILi1EEESH_SH_EEESB_SD_Li256ELb0ELb1ELb1ELb0EEENS1_19SingleTileSchedulerILb0ELb1ELb1ELi128EEEEEEEEEvNT_6ParamsE,(.L_x_13 - _ZN7cutlass13device_kernelIN5flash19enable_sm80_to_sm89INS1_16FlashAttnFwdSm80INS1_25CollectiveMainloopFwdSm80ILi8ELi1ELb1EN4cute5tupleIJNS5_1CILi128EEENS7_ILi96EEES8_EEELi128ENS_10bfloat16_tEfNS_4arch4Sm80ELb0ELb1ELb0ELb0ELb1ELb0ELb1ELb1EEENS1_21CollectiveEpilogueFwdINS6_IJS8_S8_S9_EEENS6_IJNS7_ILi1EEESH_SH_EEESB_SD_Li256ELb0ELb1ELb1ELb0EEENS1_19SingleTileSchedulerILb0ELb1ELb1ELi128EEEEEEEEEvNT_6ParamsE)
        .other          _ZN7cutlass13device_kernelIN5flash19enable_sm80_to_sm89INS1_16FlashAttnFwdSm80INS1_25CollectiveMainloopFwdSm80ILi8ELi1ELb1EN4cute5tupleIJNS5_1CILi128EEENS7_ILi96EEES8_EEELi128ENS_10bfloat16_tEfNS_4arch4Sm80ELb0ELb1ELb0ELb0ELb1ELb0ELb1ELb1EEENS1_21CollectiveEpilogueFwdINS6_IJS8_S8_S9_EEENS6_IJNS7_ILi1EEESH_SH_EEESB_SD_Li256ELb0ELb1ELb1ELb0EEENS1_19SingleTileSchedulerILb0ELb1ELb1ELi128EEEEEEEEEvNT_6ParamsE,@"STO_CUDA_ENTRY STV_DEFAULT"
_ZN7cutlass13device_kernelIN5flash19enable_sm80_to_sm89INS1_16FlashAttnFwdSm80INS1_25CollectiveMainloopFwdSm80ILi8ELi1ELb1EN4cute5tupleIJNS5_1CILi128EEENS7_ILi96EEES8_EEELi128ENS_10bfloat16_tEfNS_4arch4Sm80ELb0ELb1ELb0ELb0ELb1ELb0ELb1ELb1EEENS1_21CollectiveEpilogueFwdINS6_IJS8_S8_S9_EEENS6_IJNS7_ILi1EEESH_SH_EEESB_SD_Li256ELb0ELb1ELb1ELb0EEENS1_19SingleTileSchedulerILb0ELb1ELb1ELi128EEEEEEEEEvNT_6ParamsE:
[----:B------:R-:W-:Y:S01]  /*0000*/  LDC R1, c[0x0][0x37c] ;  /* 0x0000df00ff017b82 */ /* 0x000fe20000000800 */
[----:B------:R-:W-:Y:S05]  /*0010*/  EXIT ;  /* 0x000000000000794d */ /* 0x000fea0003800000 */
.L_x_1:
        /* <DEDUP_REMOVED lines=14> */
.L_x_13:


//--------------------- .text._ZN7cutlass13device_kernelIN5flash19enable_sm80_to_sm89INS1_16FlashAttnFwdSm80INS1_25CollectiveMainloopFwdSm80ILi8ELi1ELb1EN4cute5tupleIJNS5_1CILi128EEES8_S8_EEELi128ENS_10bfloat16_tEfNS_4arch4Sm80ELb1ELb0ELb0ELb0ELb1ELb0ELb1ELb1EEENS1_21CollectiveEpilogueFwdIS9_NS6_IJNS7_ILi1EEESF_SF_EEESA_SC_Li256ELb0ELb1ELb1ELb0EEENS1_30DynamicPersistentTileSchedulerILi256ELi256ELb1ELb1ELb0EEEEEEEEEvNT_6ParamsE --------------------------
	.section	.text._ZN7cutlass13device_kernelIN5flash19enable_sm80_to_sm89INS1_16FlashAttnFwdSm80INS1_25CollectiveMainloopFwdSm80ILi8ELi1ELb1EN4cute5tupleIJNS5_1CILi128EEES8_S8_EEELi128ENS_10bfloat16_tEfNS_4arch4Sm80ELb1ELb0ELb0ELb0ELb1ELb0ELb1ELb1EEENS1_21CollectiveEpilogueFwdIS9_NS6_IJNS7_ILi1EEESF_SF_EEESA_SC_Li256ELb0ELb1ELb1ELb0EEENS1_30DynamicPersistentTileSchedulerILi256ELi256ELb1ELb1ELb0EEEEEEEEEvNT_6ParamsE,"ax",@progbits
	.align	128
.text._ZN7cutlass13device_kernelIN5flash19enable_sm80_to_sm89INS1_16FlashAttnFwdSm80INS1_25CollectiveMainloopFwdSm80ILi8ELi1ELb1EN4cute5tupleIJNS5_1CILi128EEES8_S8_EEELi128ENS_10bfloat16_tEfNS_4arch4Sm80ELb1ELb0ELb0ELb0ELb1ELb0ELb1ELb1EEENS1_21CollectiveEpilogueFwdIS9_NS6_IJNS7_ILi1EEESF_SF_EEESA_SC_Li256ELb0ELb1ELb1ELb0EEENS1_30DynamicPersistentTileSchedulerILi256ELi256ELb1ELb1ELb0EEEEEEEEEvNT_6ParamsE:
        .type           _ZN7cutlass13device_kernelIN5flash19enable_sm80_to_sm89INS1_16FlashAttnFwdSm80INS1_25CollectiveMainloopFwdSm80ILi8ELi1ELb1EN4cute5tupleIJNS5_1CILi128EEES8_S8_EEELi128ENS_10bfloat16_tEfNS_4arch4Sm80ELb1ELb0ELb0ELb0ELb1ELb0ELb1ELb1EEENS1_21CollectiveEpilogueFwdIS9_NS6_IJNS7_ILi1EEESF_SF_EEESA_SC_Li256ELb0ELb1ELb1ELb0EEENS1_30DynamicPersistentTileSchedulerILi256ELi256ELb1ELb1ELb0EEEEEEEEEvNT_6ParamsE,@function
        .size           _ZN7cutlass13device_kernelIN5flash19enable_sm80_to_sm89INS1_16FlashAttnFwdSm80INS1_25CollectiveMainloopFwdSm80ILi8ELi1ELb1EN4cute5tupleIJNS5_1CILi128EEES8_S8_EEELi128ENS_10bfloat16_tEfNS_4arch4Sm80ELb1ELb0ELb0ELb0ELb1ELb0ELb1ELb1EEENS1_21CollectiveEpilogueFwdIS9_NS6_IJNS7_ILi1EEESF_SF_EEESA_SC_Li256ELb0ELb1ELb1ELb0EEENS1_30DynamicPersistentTileSchedulerILi256ELi256ELb1ELb1ELb0EEEEEEEEEvNT_6ParamsE,(.L_x_14 - _ZN7cutlass13device_kernelIN5flash19enable_sm80_to_sm89INS1_16FlashAttnFwdSm80INS1_25CollectiveMainloopFwdSm80ILi8ELi1ELb1EN4cute5tupleIJNS5_1CILi128EEES8_S8_EEELi128ENS_10bfloat16_tEfNS_4arch4Sm80ELb1ELb0ELb0ELb0ELb1ELb0ELb1ELb1EEENS1_21CollectiveEpilogueFwdIS9_NS6_IJNS7_ILi1EEESF_SF_EEESA_SC_Li256ELb0ELb1ELb1ELb0EEENS1_30DynamicPersistentTileSchedulerILi256ELi256ELb1ELb1ELb0EEEEEEEEEvNT_6ParamsE)
        .other          _ZN7cutlass13device_kernelIN5flash19enable_sm80_to_sm89INS1_16FlashAttnFwdSm80INS1_25CollectiveMainloopFwdSm80ILi8ELi1ELb1EN4cute5tupleIJNS5_1CILi128EEES8_S8_EEELi128ENS_10bfloat16_tEfNS_4arch4Sm80ELb1ELb0ELb0ELb0ELb1ELb0ELb1ELb1EEENS1_21CollectiveEpilogueFwdIS9_NS6_IJNS7_ILi1EEESF_SF_EEESA_SC_Li256ELb0ELb1ELb1ELb0EEENS1_30DynamicPersistentTileSchedulerILi256ELi256ELb1ELb1ELb0EEEEEEEEEvNT_6ParamsE,@"STO_CUDA_ENTRY STV_DEFAULT"
_ZN7cutlass13device_kernelIN5flash19enable_sm80_to_sm89INS1_16FlashAttnFwdSm80INS1_25CollectiveMainloopFwdSm80ILi8ELi1ELb1EN4cute5tupleIJNS5_1CILi128EEES8_S8_EEELi128ENS_10bfloat16_tEfNS_4arch4Sm80ELb1ELb0ELb0ELb0ELb1ELb0ELb1ELb1EEENS1_21CollectiveEpilogueFwdIS9_NS6_IJNS7_ILi1EEESF_SF_EEESA_SC_Li256ELb0ELb1ELb1ELb0EEENS1_30DynamicPersistentTileSchedulerILi256ELi256ELb1ELb1ELb0EEEEEEEEEvNT_6ParamsE:
[----:B------:R-:W-:Y:S01]  /*0000*/  LDC R1, c[0x0][0x37c] ;  /* 0x0000df00ff017b82 */ /* 0x000fe20000000800 */
[----:B------:R-:W-:Y:S05]  /*0010*/  EXIT ;  /* 0x000000000000794d */ /* 0x000fea0003800000 */
.L_x_2:
        /* <DEDUP_REMOVED lines=14> */
.L_x_14:


//--------------------- .text._ZN7cutlass13device_kernelIN5flash19enable_sm80_to_sm89INS1_16FlashAttnFwdSm80INS1_25CollectiveMainloopFwdSm80ILi4ELi1ELb0EN4cute5tupleIJNS5_1CILi128EEENS7_ILi64EEES8_EEELi128ENS_10bfloat16_tEfNS_4arch4Sm80ELb0ELb0ELb0ELb0ELb1ELb0ELb1ELb1EEENS1_21CollectiveEpilogueFwdINS6_IJS8_S8_S9_EEENS6_IJNS7_ILi1EEESH_SH_EEESB_SD_Li128ELb0ELb1ELb1ELb0EEENS1_19SingleTileSchedulerILb0ELb1ELb1ELi128EEEEEEEEEvNT_6ParamsE --------------------------
	.section	.text._ZN7cutlass13device_kernelIN5flash19enable_sm80_to_sm89INS1_16FlashAttnFwdSm80INS1_25CollectiveMainloopFwdSm80ILi4ELi1ELb0EN4cute5tupleIJNS5_1CILi128EEENS7_ILi64EEES8_EEELi128ENS_10bfloat16_tEfNS_4arch4Sm80ELb0ELb0ELb0ELb0ELb1ELb0ELb1ELb1EEENS1_21CollectiveEpilogueFwdINS6_IJS8_S8_S9_EEENS6_IJNS7_ILi1EEESH_SH_EEESB_SD_Li128ELb0ELb1ELb1ELb0EEENS1_19SingleTileSchedulerILb0ELb1ELb1ELi128EEEEEEEEEvNT_6ParamsE,"ax",@progbits
	.align	128
.text._ZN7cutlass13device_kernelIN5flash19enable_sm80_to_sm89INS1_16FlashAttnFwdSm80INS1_25CollectiveMainloopFwdSm80ILi4ELi1ELb0EN4cute5tupleIJNS5_1CILi128EEENS7_ILi64EEES8_EEELi128ENS_10bfloat16_tEfNS_4arch4Sm80ELb0ELb0ELb0ELb0ELb1ELb0ELb1ELb1EEENS1_21CollectiveEpilogueFwdINS6_IJS8_S8_S9_EEENS6_IJNS7_ILi1EEESH_SH_EEESB_SD_Li128ELb0ELb1ELb1ELb0EEENS1_19SingleTileSchedulerILb0ELb1ELb1ELi128EEEEEEEEEvNT_6ParamsE:
        .type           _ZN7cutlass13device_kernelIN5flash19enable_sm80_to_sm89INS1_16FlashAttnFwdSm80INS1_25CollectiveMainloopFwdSm80ILi4ELi1ELb0EN4cute5tupleIJNS5_1CILi128EEENS7_ILi64EEES8_EEELi128ENS_10bfloat16_tEfNS_4arch4Sm80ELb0ELb0ELb0ELb0ELb1ELb0ELb1ELb1EEENS1_21CollectiveEpilogueFwdINS6_IJS8_S8_S9_EEENS6_IJNS7_ILi1EEESH_SH_EEESB_SD_Li128ELb0ELb1ELb1ELb0EEENS1_19SingleTileSchedulerILb0ELb1ELb1ELi128EEEEEEEEEvNT_6ParamsE,@function
        .size           _ZN7cutlass13device_kernelIN5flash19enable_sm80_to_sm89INS1_16FlashAttnFwdSm80INS1_25CollectiveMainloopFwdSm80ILi4ELi1ELb0EN4cute5tupleIJNS5_1CILi128EEENS7_ILi64EEES8_EEELi128ENS_10bfloat16_tEfNS_4arch4Sm80ELb0ELb0ELb0ELb0ELb1ELb0ELb1ELb1EEENS1_21CollectiveEpilogueFwdINS6_IJS8_S8_S9_EEENS6_IJNS7_ILi1EEESH_SH_EEESB_SD_Li128ELb0ELb1ELb1ELb0EEENS1_19SingleTileSchedulerILb0ELb1ELb1ELi128EEEEEEEEEvNT_6ParamsE,(.L_x_15 - _ZN7cutlass13device_kernelIN5flash19enable_sm80_to_sm89INS1_16FlashAttnFwdSm80INS1_25CollectiveMainloopFwdSm80ILi4ELi1ELb0EN4cute5tupleIJNS5_1CILi128EEENS7_ILi64EEES8_EEELi128ENS_10bfloat16_tEfNS_4arch4Sm80ELb0ELb0ELb0ELb0ELb1ELb0ELb1ELb1EEENS1_21CollectiveEpilogueFwdINS6_IJS8_S8_S9_EEENS6_IJNS7_ILi1EEESH_SH_EEESB_SD_Li128ELb0ELb1ELb1ELb0EEENS1_19SingleTileSchedulerILb0ELb1ELb1ELi128EEEEEEEEEvNT_6ParamsE)
        .other          _ZN7cutlass13device_kernelIN5flash19enable_sm80_to_sm89INS1_16FlashAttnFwdSm80INS1_25CollectiveMainloopFwdSm80ILi4ELi1ELb0EN4cute5tupleIJNS5_1CILi128EEENS7_ILi64EEES8_EEELi128ENS_10bfloat16_tEfNS_4arch4Sm80ELb0ELb0ELb0ELb0ELb1ELb0ELb1ELb1EEENS1_21CollectiveEpilogueFwdINS6_IJS8_S8_S9_EEENS6_IJNS7_ILi1EEESH_SH_EEESB_SD_Li128ELb0ELb1ELb1ELb0EEENS1_19SingleTileSchedulerILb0ELb1ELb1ELi128EEEEEEEEEvNT_6ParamsE,@"STO_CUDA_ENTRY STV_DEFAULT"
_ZN7cutlass13device_kernelIN5flash19enable_sm80_to_sm89INS1_16FlashAttnFwdSm80INS1_25CollectiveMainloopFwdSm80ILi4ELi1ELb0EN4cute5tupleIJNS5_1CILi128EEENS7_ILi64EEES8_EEELi128ENS_10bfloat16_tEfNS_4arch4Sm80ELb0ELb0ELb0ELb0ELb1ELb0ELb1ELb1EEENS1_21CollectiveEpilogueFwdINS6_IJS8_S8_S9_EEENS6_IJNS7_ILi1EEESH_SH_EEESB_SD_Li128ELb0ELb1ELb1ELb0EEENS1_19SingleTileSchedulerILb0ELb1ELb1ELi128EEEEEEEEEvNT_6ParamsE:
[----:B------:R-:W-:Y:S01]  /*0000*/  LDC R1, c[0x0][0x37c] ;  /* 0x0000df00ff017b82 */ /* 0x000fe20000000800 */
[----:B------:R-:W-:Y:S05]  /*0010*/  EXIT ;  /* 0x000000000000794d */ /* 0x000fea0003800000 */
.L_x_3:
        /* <DEDUP_REMOVED lines=14> */
.L_x_15:


//--------------------- .text._ZN7cutlass13device_kernelIN5flash19enable_sm80_to_sm89INS1_16FlashAttnFwdSm80INS1_25CollectiveMainloopFwdSm80ILi8ELi1ELb1EN4cute5tupleIJNS5_1CILi128EEENS7_ILi112EEES8_EEELi128ENS_10bfloat16_tEfNS_4arch4Sm80ELb0ELb0ELb0ELb1ELb1ELb0ELb1ELb1EEENS1_21CollectiveEpilogueFwdINS6_IJS8_S8_S9_EEENS6_IJNS7_ILi1EEESH_SH_EEESB_SD_Li256ELb1ELb1ELb1ELb0EEENS1_36VarlenDynamicPersistentTileSchedulerILi128ELi112ELi256ELi256ELb1ELb1ELb0ELb0ELb1ELb1EEEEEEEEEvNT_6ParamsE --------------------------
	.section	.text._ZN7cutlass13device_kernelIN5flash19enable_sm80_to_sm89INS1_16FlashAttnFwdSm80INS1_25CollectiveMainloopFwdSm80ILi8ELi1ELb1EN4cute5tupleIJNS5_1CILi128EEENS7_ILi112EEES8_EEELi128ENS_10bfloat16_tEfNS_4arch4Sm80ELb0ELb0ELb0ELb1ELb1ELb0ELb1ELb1EEENS1_21CollectiveEpilogueFwdINS6_IJS8_S8_S9_EEENS6_IJNS7_ILi1EEESH_SH_EEESB_SD_Li256ELb1ELb1ELb1ELb0EEENS1_36VarlenDynamicPersistentTileSchedulerILi128ELi112ELi256ELi256ELb1ELb1ELb0ELb0ELb1ELb1EEEEEEEEEvNT_6ParamsE,"ax",@progbits
	.align	128
.text._ZN7cutlass13device_kernelIN5flash19enable_sm80_to_sm89INS1_16FlashAttnFwdSm80INS1_25CollectiveMainloopFwdSm80ILi8ELi1ELb1EN4cute5tupleIJNS5_1CILi128EEENS7_ILi112EEES8_EEELi128ENS_10bfloat16_tEfNS_4arch4Sm80ELb0ELb0ELb0ELb1ELb1ELb0ELb1ELb1EEENS1_21CollectiveEpilogueFwdINS6_IJS8_S8_S9_EEENS6_IJNS7_ILi1EEESH_SH_EEESB_SD_Li256ELb1ELb1ELb1ELb0EEENS1_36VarlenDynamicPersistentTileSchedulerILi128ELi112ELi256ELi256ELb1ELb1ELb0ELb0ELb1ELb1EEEEEEEEEvNT_6ParamsE:
        .type           _ZN7cutlass13device_kernelIN5flash19enable_sm80_to_sm89INS1_16FlashAttnFwdSm80INS1_25CollectiveMainloopFwdSm80ILi8ELi1ELb1EN4cute5tupleIJNS5_1CILi128EEENS7_ILi112EEES8_EEELi128ENS_10bfloat16_tEfNS_4arch4Sm80ELb0ELb0ELb0ELb1ELb1ELb0ELb1ELb1EEENS1_21CollectiveEpilogueFwdINS6_IJS8_S8_S9_EEENS6_IJNS7_ILi1EEESH_SH_EEESB_SD_Li256ELb1ELb1ELb1ELb0EEENS1_36VarlenDynamicPersistentTileSchedulerILi128ELi112ELi256ELi256ELb1ELb1ELb0ELb0ELb1ELb1EEEEEEEEEvNT_6ParamsE,@function
        .size           _ZN7cutlass13device_kernelIN5flash19enable_sm80_to_sm89INS1_16FlashAttnFwdSm80INS1_25CollectiveMainloopFwdSm80ILi8ELi1ELb1EN4cute5tupleIJNS5_1CILi128EEENS7_ILi112EEES8_EEELi128ENS_10bfloat16_tEfNS_4arch4Sm80ELb0ELb0ELb0ELb1ELb1ELb0ELb1ELb1EEENS1_21CollectiveEpilogueFwdINS6_IJS8_S8_S9_EEENS6_IJNS7_ILi1EEESH_SH_EEESB_SD_Li256ELb1ELb1ELb1ELb0EEENS1_36VarlenDynamicPersistentTileSchedulerILi128ELi112ELi256ELi256ELb1ELb1ELb0ELb0ELb1ELb1EEEEEEEEEvNT_6ParamsE,(.L_x_16 - _ZN7cutlass13device_kernelIN5flash19enable_sm80_to_sm89INS1_16FlashAttnFwdSm80INS1_25CollectiveMainloopFwdSm80ILi8ELi1ELb1EN4cute5tupleIJNS5_1CILi128EEENS7_ILi112EEES8_EEELi128ENS_10bfloat16_tEfNS_4arch4Sm80ELb0ELb0ELb0ELb1ELb1ELb0ELb1ELb1EEENS1_21CollectiveEpilogueFwdINS6_IJS8_S8_S9_EEENS6_IJNS7_ILi1EEESH_SH_EEESB_SD_Li256ELb1ELb1ELb1ELb0EEENS1_36VarlenDynamicPersistentTileSchedulerILi128ELi112ELi256ELi256ELb1ELb1ELb0ELb0ELb1ELb1EEEEEEEEEvNT_6ParamsE)
        .other          _ZN7cutlass13device_kernelIN5flash19enable_sm80_to_sm89INS1_16FlashAttnFwdSm80INS1_25CollectiveMainloopFwdSm80ILi8ELi1ELb1EN4cute5tupleIJNS5_1CILi128EEENS7_ILi112EEES8_EEELi128ENS_10bfloat16_tEfNS_4arch4Sm80ELb0ELb0ELb0ELb1ELb1ELb0ELb1ELb1EEENS1_21CollectiveEpilogueFwdINS6_IJS8_S8_S9_EEENS6_IJNS7_ILi1EEESH_SH_EEESB_SD_Li256ELb1ELb1ELb1ELb0EEENS1_36VarlenDynamicPersistentTileSchedulerILi128ELi112ELi256ELi256ELb1ELb1ELb0ELb0ELb1ELb1EEEEEEEEEvNT_6ParamsE,@"STO_CUDA_ENTRY STV_DEFAULT"
_ZN7cutlass13device_kernelIN5flash19enable_sm80_to_sm89INS1_16FlashAttnFwdSm80INS1_25CollectiveMainloopFwdSm80ILi8ELi1ELb1EN4cute5tupleIJNS5_1CILi128EEENS7_ILi112EEES8_EEELi128ENS_10bfloat16_tEfNS_4arch4Sm80ELb0ELb0ELb0ELb1ELb1ELb0ELb1ELb1EEENS1_21CollectiveEpilogueFwdINS6_IJS8_S8_S9_EEENS6_IJNS7_ILi1EEESH_SH_EEESB_SD_Li256ELb1ELb1ELb1ELb0EEENS1_36VarlenDynamicPersistentTileSchedulerILi128ELi112ELi256ELi256ELb1ELb1ELb0ELb0ELb1ELb1EEEEEEEEEvNT_6ParamsE:
[----:B------:R-:W-:Y:S01]  /*0000*/  LDC R1, c[0x0][0x37c] ;  /* 0x0000df00ff017b82 */ /* 0x000fe20000000800 */
[----:B------:R-:W-:Y:S05]  /*0010*/  EXIT ;  /* 0x000000000000794d */ /* 0x000fea0003800000 */
.L_x_4:
        /* <DEDUP_REMOVED lines=14> */
.L_x_16:


//--------------------- .text._ZN7cutlass13device_kernelIN5flash19enable_sm80_to_sm89INS1_16FlashAttnFwdSm80INS1_25CollectiveMainloopFwdSm80ILi8ELi1ELb1EN4cute5tupleIJNS5_1CILi128EEENS7_ILi112EEES8_EEELi128ENS_10bfloat16_tEfNS_4arch4Sm80ELb0ELb0ELb0ELb1ELb1ELb1ELb1ELb1EEENS1_21CollectiveEpilogueFwdINS6_IJS8_S8_S9_EEENS6_IJNS7_ILi1EEESH_SH_EEESB_SD_Li256ELb1ELb1ELb1ELb0EEENS1_36VarlenDynamicPersistentTileSchedulerILi128ELi112ELi256ELi256ELb1ELb1ELb0ELb0ELb1ELb1EEEEEEEEEvNT_6ParamsE --------------------------
	.section	.text._ZN7cutlass13device_kernelIN5flash19enable_sm80_to_sm89INS1_16FlashAttnFwdSm80INS1_25CollectiveMainloopFwdSm80ILi8ELi1ELb1EN4cute5tupleIJNS5_1CILi128EEENS7_ILi112EEES8_EEELi128ENS_10bfloat16_tEfNS_4arch4Sm80ELb0ELb0ELb0ELb1ELb1ELb1ELb1ELb1EEENS1_21CollectiveEpilogueFwdINS6_IJS8_S8_S9_EEENS6_IJNS7_ILi1EEESH_SH_EEESB_SD_Li256ELb1ELb1ELb1ELb0EEENS1_36VarlenDynamicPersistentTileSchedulerILi128ELi112ELi256ELi256ELb1ELb1ELb0ELb0ELb1ELb1EEEEEEEEEvNT_6ParamsE,"ax",@progbits
	.align	128
.text._ZN7cutlass13device_kernelIN5flash19enable_sm80_to_sm89INS1_16FlashAttnFwdSm80INS1_25CollectiveMainloopFwdSm80ILi8ELi1ELb1EN4cute5tupleIJNS5_1CILi128EEENS7_ILi112EEES8_EEELi128ENS_10bfloat16_tEfNS_4arch4Sm80ELb0ELb0ELb0ELb1ELb1ELb1ELb1ELb1EEENS1_21CollectiveEpilogueFwdINS6_IJS8_S8_S9_EEENS6_IJNS7_ILi1EEESH_SH_EEESB_SD_Li256ELb1ELb1ELb1ELb0EEENS1_36VarlenDynamicPersistentTileSchedulerILi128ELi112ELi256ELi256ELb1ELb1ELb0ELb0ELb1ELb1EEEEEEEEEvNT_6ParamsE:
        .type           _ZN7cutlass13device_kernelIN5flash19enable_sm80_to_sm89INS1_16FlashAttnFwdSm80INS1_25CollectiveMainloopFwdSm80ILi8ELi1ELb1EN4cute5tupleIJNS5_1CILi128EEENS7_ILi112EEES8_EEELi128ENS_10bfloat16_tEfNS_4arch4Sm80ELb0ELb0ELb0ELb1ELb1ELb1ELb1ELb1EEENS1_21CollectiveEpilogueFwdINS6_IJS8_S8_S9_EEENS6_IJNS7_ILi1EEESH_SH_EEESB_SD_Li256ELb1ELb1ELb1ELb0EEENS1_36VarlenDynamicPersistentTileSchedulerILi128ELi112ELi256ELi256ELb1ELb1ELb0ELb0ELb1ELb1EEEEEEEEEvNT_6ParamsE,@function
        .size           _ZN7cutlass13device_kernelIN5flash19enable_sm80_to_sm89INS1_16FlashAttnFwdSm80INS1_25CollectiveMainloopFwdSm80ILi8ELi1ELb1EN4cute5tupleIJNS5_1CILi128EEENS7_ILi112EEES8_EEELi128ENS_10bfloat16_tEfNS_4arch4Sm80ELb0ELb0ELb0ELb1ELb1ELb1ELb1ELb1EEENS1_21CollectiveEpilogueFwdINS6_IJS8_S8_S9_EEENS6_IJNS7_ILi1EEESH_SH_EEESB_SD_Li256ELb1ELb1ELb1ELb0EEENS1_36VarlenDynamicPersistentTileSchedulerILi128ELi112ELi256ELi256ELb1ELb1ELb0ELb0ELb1ELb1EEEEEEEEEvNT_6ParamsE,(.L_x_17 - _ZN7cutlass13device_kernelIN5flash19enable_sm80_to_sm89INS1_16FlashAttnFwdSm80INS1_25CollectiveMainloopFwdSm80ILi8ELi1ELb1EN4cute5tupleIJNS5_1CILi128EEENS7_ILi112EEES8_EEELi128ENS_10bfloat16_tEfNS_4arch4Sm80ELb0ELb0ELb0ELb1ELb1ELb1ELb1ELb1EEENS1_21CollectiveEpilogueFwdINS6_IJS8_S8_S9_EEENS6_IJNS7_ILi1EEESH_SH_EEESB_SD_Li256ELb1ELb1ELb1ELb0EEENS1_36VarlenDynamicPersistentTileSchedulerILi128ELi112ELi256ELi256ELb1ELb1ELb0ELb0ELb1ELb1EEEEEEEEEvNT_6ParamsE)
        .other          _ZN7cutlass13device_kernelIN5flash19enable_sm80_to_sm89INS1_16FlashAttnFwdSm80INS1_25CollectiveMainloopFwdSm80ILi8ELi1ELb1EN4cute5tupleIJNS5_1CILi128EEENS7_ILi112EEES8_EEELi128ENS_10bfloat16_tEfNS_4arch4Sm80ELb0ELb0ELb0ELb1ELb1ELb1ELb1ELb1EEENS1_21CollectiveEpilogueFwdINS6_IJS8_S8_S9_EEENS6_IJNS7_ILi1EEESH_SH_EEESB_SD_Li256ELb1ELb1ELb1ELb0EEENS1_36VarlenDynamicPersistentTileSchedulerILi128ELi112ELi256ELi256ELb1ELb1ELb0ELb0ELb1ELb1EEEEEEEEEvNT_6ParamsE,@"STO_CUDA_ENTRY STV_DEFAULT"
_ZN7cutlass13device_kernelIN5flash19enable_sm80_to_sm89INS1_16FlashAttnFwdSm80INS1_25CollectiveMainloopFwdSm80ILi8ELi1ELb1EN4cute5tupleIJNS5_1CILi128EEENS7_ILi112EEES8_EEELi128ENS_10bfloat16_tEfNS_4arch4Sm80ELb0ELb0ELb0ELb1ELb1ELb1ELb1ELb1EEENS1_21CollectiveEpilogueFwdINS6_IJS8_S8_S9_EEENS6_IJNS7_ILi1EEESH_SH_EEESB_SD_Li256ELb1ELb1ELb1ELb0EEENS1_36VarlenDynamicPersistentTileSchedulerILi128ELi112ELi256ELi256ELb1ELb1ELb0ELb0ELb1ELb1EEEEEEEEEvNT_6ParamsE:
[----:B------:R-:W-:Y:S01]  /*0000*/  LDC R1, c[0x0][0x37c] ;  /* 0x0000df00ff017b82 */ /* 0x000fe20000000800 */
[----:B------:R-:W-:Y:S05]  /*0010*/  EXIT ;  /* 0x000000000000794d */ /* 0x000fea0003800000 */
.L_x_5:
        /* <DEDUP_REMOVED lines=14> */
.L_x_17:


//--------------------- .text._ZN7cutlass13device_kernelIN5flash19enable_sm80_to_sm89INS1_16FlashAttnFwdSm80INS1_25CollectiveMainloopFwdSm80ILi4ELi1ELb0EN4cute5tupleIJNS5_1CILi128EEENS7_ILi48EEES8_EEELi128ENS_10bfloat16_tEfNS_4arch4Sm80ELb0ELb1ELb0ELb0ELb1ELb0ELb1ELb1EEENS1_21CollectiveEpilogueFwdINS6_IJS8_S8_S9_EEENS6_IJNS7_ILi1EEESH_SH_EEESB_SD_Li128ELb0ELb1ELb1ELb0EEENS1_19SingleTileSchedulerILb0ELb1ELb1ELi128EEEEEEEEEvNT_6ParamsE --------------------------
	.section	.text._ZN7cutlass13device_kernelIN5flash19enable_sm80_to_sm89INS1_16FlashAttnFwdSm80INS1_25CollectiveMainloopFwdSm80ILi4ELi1ELb0EN4cute5tupleIJNS5_1CILi128EEENS7_ILi48EEES8_EEELi128ENS_10bfloat16_tEfNS_4arch4Sm80ELb0ELb1ELb0ELb0ELb1ELb0ELb1ELb1EEENS1_21CollectiveEpilogueFwdINS6_IJS8_S8_S9_EEENS6_IJNS7_ILi1EEESH_SH_EEESB_SD_Li128ELb0ELb1ELb1ELb0EEENS1_19SingleTileSchedulerILb0ELb1ELb1ELi128EEEEEEEEEvNT_6ParamsE,"ax",@progbits
	.align	128
.text._ZN7cutlass13device_kernelIN5flash19enable_sm80_to_sm89INS1_16FlashAttnFwdSm80INS1_25CollectiveMainloopFwdSm80ILi4ELi1ELb0EN4cute5tupleIJNS5_1CILi128EEENS7_ILi48EEES8_EEELi128ENS_10bfloat16_tEfNS_4arch4Sm80ELb0ELb1ELb0ELb0ELb1ELb0ELb1ELb1EEENS1_21CollectiveEpilogueFwdINS6_IJS8_S8_S9_EEENS6_IJNS7_ILi1EEESH_SH_EEESB_SD_Li128ELb0ELb1ELb1ELb0EEENS1_19SingleTileSchedulerILb0ELb1ELb1ELi128EEEEEEEEEvNT_6ParamsE:
        .type           _ZN7cutlass13device_kernelIN5flash19enable_sm80_to_sm89INS1_16FlashAttnFwdSm80INS1_25CollectiveMainloopFwdSm80ILi4ELi1ELb0EN4cute5tupleIJNS5_1CILi128EEENS7_ILi48EEES8_EEELi128ENS_10bfloat16_tEfNS_4arch4Sm80ELb0ELb1ELb0ELb0ELb1ELb0ELb1ELb1EEENS1_21CollectiveEpilogueFwdINS6_IJS8_S8_S9_EEENS6_IJNS7_ILi1EEESH_SH_EEESB_SD_Li128ELb0ELb1ELb1ELb0EEENS1_19SingleTileSchedulerILb0ELb1ELb1ELi128EEEEEEEEEvNT_6ParamsE,@function
        .size           _ZN7cutlass13device_kernelIN5flash19enable_sm80_to_sm89INS1_16FlashAttnFwdSm80INS1_25CollectiveMainloopFwdSm80ILi4ELi1ELb0EN4cute5tupleIJNS5_1CILi128EEENS7_ILi48EEES8_EEELi128ENS_10bfloat16_tEfNS_4arch4Sm80ELb0ELb1ELb0ELb0ELb1ELb0ELb1ELb1EEENS1_21CollectiveEpilogueFwdINS6_IJS8_S8_S9_EEENS6_IJNS7_ILi1EEESH_SH_EEESB_SD_Li128ELb0ELb1ELb1ELb0EEENS1_19SingleTileSchedulerILb0ELb1ELb1ELi128EEEEEEEEEvNT_6ParamsE,(.L_x_18 - _ZN7cutlass13device_kernelIN5flash19enable_sm80_to_sm89INS1_16FlashAttnFwdSm80INS1_25CollectiveMainloopFwdSm80ILi4ELi1ELb0EN4cute5tupleIJNS5_1CILi128EEENS7_ILi48EEES8_EEELi128ENS_10bfloat16_tEfNS_4arch4Sm80ELb0ELb1ELb0ELb0ELb1ELb0ELb1ELb1EEENS1_21CollectiveEpilogueFwdINS6_IJS8_S8_S9_EEENS6_IJNS7_ILi1EEESH_SH_EEESB_SD_Li128ELb0ELb1ELb1ELb0EEENS1_19SingleTileSchedulerILb0ELb1ELb1ELi128EEEEEEEEEvNT_6ParamsE)
        .other          _ZN7cutlass13device_kernelIN5flash19enable_sm80_to_sm89INS1_16FlashAttnFwdSm80INS1_25CollectiveMainloopFwdSm80ILi4ELi1ELb0EN4cute5tupleIJNS5_1CILi128EEENS7_ILi48EEES8_EEELi128ENS_10bfloat16_tEfNS_4arch4Sm80ELb0ELb1ELb0ELb0ELb1ELb0ELb1ELb1EEENS1_21CollectiveEpilogueFwdINS6_IJS8_S8_S9_EEENS6_IJNS7_ILi1EEESH_SH_EEESB_SD_Li128ELb0ELb1ELb1ELb0EEENS1_19SingleTileSchedulerILb0ELb1ELb1ELi128EEEEEEEEEvNT_6ParamsE,@"STO_CUDA_ENTRY STV_DEFAULT"
_ZN7cutlass13device_kernelIN5flash19enable_sm80_to_sm89INS1_16FlashAttnFwdSm80INS1_25CollectiveMainloopFwdSm80ILi4ELi1ELb0EN4cute5tupleIJNS5_1CILi128EEENS7_ILi48EEES8_EEELi128ENS_10bfloat16_tEfNS_4arch4Sm80ELb0ELb1ELb0ELb0ELb1ELb0ELb1ELb1EEENS1_21CollectiveEpilogueFwdINS6_IJS8_S8_S9_EEENS6_IJNS7_ILi1EEESH_SH_EEESB_SD_Li128ELb0ELb1ELb1ELb0EEENS1_19SingleTileSchedulerILb0ELb1ELb1ELi128EEEEEEEEEvNT_6ParamsE:
[----:B------:R-:W-:Y:S01]  /*0000*/  LDC R1, c[0x0][0x37c] ;  /* 0x0000df00ff017b82 */ /* 0x000fe20000000800 */
[----:B------:R-:W-:Y:S05]  /*0010*/  EXIT ;  /* 0x000000000000794d */ /* 0x000fea0003800000 */
.L_x_6:
        /* <DEDUP_REMOVED lines=14> */
.L_x_18:


//--------------------- .text._ZN7cutlass13device_kernelIN5flash19enable_sm80_to_sm89INS1_16FlashAttnFwdSm80INS1_25CollectiveMainloopFwdSm80ILi8ELi1ELb1EN4cute5tupleIJNS5_1CILi128EEENS7_ILi96EEES8_EEELi128ENS_10bfloat16_tEfNS_4arch4Sm80ELb0ELb1ELb0ELb1ELb1ELb0ELb1ELb1EEENS1_21CollectiveEpilogueFwdINS6_IJS8_S8_S9_EEENS6_IJNS7_ILi1EEESH_SH_EEESB_SD_Li256ELb1ELb1ELb1ELb0EEENS1_36VarlenDynamicPersistentTileSchedulerILi128ELi96ELi256ELi256ELb1ELb1ELb0ELb1ELb0ELb1EEEEEEEEEvNT_6ParamsE --------------------------
	.section	.text._ZN7cutlass13device_kernelIN5flash19enable_sm80_to_sm89INS1_16FlashAttnFwdSm80INS1_25CollectiveMainloopFwdSm80ILi8ELi1ELb1EN4cute5tupleIJNS5_1CILi128EEENS7_ILi96EEES8_EEELi128ENS_10bfloat16_tEfNS_4arch4Sm80ELb0ELb1ELb0ELb1ELb1ELb0ELb1ELb1EEENS1_21CollectiveEpilogueFwdINS6_IJS8_S8_S9_EEENS6_IJNS7_ILi1EEESH_SH_EEESB_SD_Li256ELb1ELb1ELb1ELb0EEENS1_36VarlenDynamicPersistentTileSchedulerILi128ELi96ELi256ELi256ELb1ELb1ELb0ELb1ELb0ELb1EEEEEEEEEvNT_6ParamsE,"ax",@progbits
	.align	128
.text._ZN7cutlass13device_kernelIN5flash19enable_sm80_to_sm89INS1_16FlashAttnFwdSm80INS1_25CollectiveMainloopFwdSm80ILi8ELi1ELb1EN4cute5tupleIJNS5_1CILi128EEENS7_ILi96EEES8_EEELi128ENS_10bfloat16_tEfNS_4arch4Sm80ELb0ELb1ELb0ELb1ELb1ELb0ELb1ELb1EEENS1_21CollectiveEpilogueFwdINS6_IJS8_S8_S9_EEENS6_IJNS7_ILi1EEESH_SH_EEESB_SD_Li256ELb1ELb1ELb1ELb0EEENS1_36VarlenDynamicPersistentTileSchedulerILi128ELi96ELi256ELi256ELb1ELb1ELb0ELb1ELb0ELb1EEEEEEEEEvNT_6ParamsE:
        .type           _ZN7cutlass13device_kernelIN5flash19enable_sm80_to_sm89INS1_16FlashAttnFwdSm80INS1_25CollectiveMainloopFwdSm80ILi8ELi1ELb1EN4cute5tupleIJNS5_1CILi128EEENS7_ILi96EEES8_EEELi128ENS_10bfloat16_tEfNS_4arch4Sm80ELb0ELb1ELb0ELb1ELb1ELb0ELb1ELb1EEENS1_21CollectiveEpilogueFwdINS6_IJS8_S8_S9_EEENS6_IJNS7_ILi1EEESH_SH_EEESB_SD_Li256ELb1ELb1ELb1ELb0EEENS1_36VarlenDynamicPersistentTileSchedulerILi128ELi96ELi256ELi256ELb1ELb1ELb0ELb1ELb0ELb1EEEEEEEEEvNT_6ParamsE,@function
        .size           _ZN7cutlass13device_kernelIN5flash19enable_sm80_to_sm89INS1_16FlashAttnFwdSm80INS1_25CollectiveMainloopFwdSm80ILi8ELi1ELb1EN4cute5tupleIJNS5_1CILi128EEENS7_ILi96EEES8_EEELi128ENS_10bfloat16_tEfNS_4arch4Sm80ELb0ELb1ELb0ELb1ELb1ELb0ELb1ELb1EEENS1_21CollectiveEpilogueFwdINS6_IJS8_S8_S9_EEENS6_IJNS7_ILi1EEESH_SH_EEESB_SD_Li256ELb1ELb1ELb1ELb0EEENS1_36VarlenDynamicPersistentTileSchedulerILi128ELi96ELi256ELi256ELb1ELb1ELb0ELb1ELb0ELb1EEEEEEEEEvNT_6ParamsE,(.L_x_19 - _ZN7cutlass13device_kernelIN5flash19enable_sm80_to_sm89INS1_16FlashAttnFwdSm80INS1_25CollectiveMainloopFwdSm80ILi8ELi1ELb1EN4cute5tupleIJNS5_1CILi128EEENS7_ILi96EEES8_EEELi128ENS_10bfloat16_tEfNS_4arch4Sm80ELb0ELb1ELb0ELb1ELb1ELb0ELb1ELb1EEENS1_21CollectiveEpilogueFwdINS6_IJS8_S8_S9_EEENS6_IJNS7_ILi1EEESH_SH_EEESB_SD_Li256ELb1ELb1ELb1ELb0EEENS1_36VarlenDynamicPersistentTileSchedulerILi128ELi96ELi256ELi256ELb1ELb1ELb0ELb1ELb0ELb1EEEEEEEEEvNT_6ParamsE)
        .other          _ZN7cutlass13device_kernelIN5flash19enable_sm80_to_sm89INS1_16FlashAttnFwdSm80INS1_25CollectiveMainloopFwdSm80ILi8ELi1ELb1EN4cute5tupleIJNS5_1CILi128EEENS7_ILi96EEES8_EEELi128ENS_10bfloat16_tEfNS_4arch4Sm80ELb0ELb1ELb0ELb1ELb1ELb0ELb1ELb1EEENS1_21CollectiveEpilogueFwdINS6_IJS8_S8_S9_EEENS6_IJNS7_ILi1EEESH_SH_EEESB_SD_Li256ELb1ELb1ELb1ELb0EEENS1_36VarlenDynamicPersistentTileSchedulerILi128ELi96ELi256ELi256ELb1ELb1ELb0ELb1ELb0ELb1EEEEEEEEEvNT_6ParamsE,@"STO_CUDA_ENTRY STV_DEFAULT"
_ZN7cutlass13device_kernelIN5flash19enable_sm80_to_sm89INS1_16FlashAttnFwdSm80INS1_25CollectiveMainloopFwdSm80ILi8ELi1ELb1EN4cute5tupleIJNS5_1CILi128EEENS7_ILi96EEES8_EEELi128ENS_10bfloat16_tEfNS_4arch4Sm80ELb0ELb1ELb0ELb1ELb1ELb0ELb1ELb1EEENS1_21CollectiveEpilogueFwdINS6_IJS8_S8_S9_EEENS6_IJNS7_ILi1EEESH_SH_EEESB_SD_Li256ELb1ELb1ELb1ELb0EEENS1_36VarlenDynamicPersistentTileSchedulerILi128ELi96ELi256ELi256ELb1ELb1ELb0ELb1ELb0ELb1EEEEEEEEEvNT_6ParamsE:
[----:B------:R-:W-:Y:S01]  /*0000*/  LDC R1, c[0x0][0x37c] ;  /* 0x0000df00ff017b82 */ /* 0x000fe20000000800 */
[----:B------:R-:W-:Y:S05]  /*0010*/  EXIT ;  /* 0x000000000000794d */ /* 0x000fea0003800000 */
.L_x_7:
        /* <DEDUP_REMOVED lines=14> */
.L_x_19:


//--------------------- .text._ZN7cutlass13device_kernelIN5flash19enable_sm80_to_sm89INS1_16FlashAttnFwdSm80INS1_25CollectiveMainloopFwdSm80ILi8ELi1ELb1EN4cute5tupleIJNS5_1CILi128EEENS7_ILi96EEES8_EEELi128ENS_10bfloat16_tEfNS_4arch4Sm80ELb0ELb1ELb0ELb1ELb1ELb1ELb1ELb1EEENS1_21CollectiveEpilogueFwdINS6_IJS8_S8_S9_EEENS6_IJNS7_ILi1EEESH_SH_EEESB_SD_Li256ELb1ELb1ELb1ELb0EEENS1_36VarlenDynamicPersistentTileSchedulerILi128ELi96ELi256ELi256ELb1ELb1ELb0ELb1ELb0ELb1EEEEEEEEEvNT_6ParamsE --------------------------
	.section	.text._ZN7cutlass13device_kernelIN5flash19enable_sm80_to_sm89INS1_16FlashAttnFwdSm80INS1_25CollectiveMainloopFwdSm80ILi8ELi1ELb1EN4cute5tupleIJNS5_1CILi128EEENS7_ILi96EEES8_EEELi128ENS_10bfloat16_tEfNS_4arch4Sm80ELb0ELb1ELb0ELb1ELb1ELb1ELb1ELb1EEENS1_21CollectiveEpilogueFwdINS6_IJS8_S8_S9_EEENS6_IJNS7_ILi1EEESH_SH_EEESB_SD_Li256ELb1ELb1ELb1ELb0EEENS1_36VarlenDynamicPersistentTileSchedulerILi128ELi96ELi256ELi256ELb1ELb1ELb0ELb1ELb0ELb1EEEEEEEEEvNT_6ParamsE,"ax",@progbits
	.align	128
.text._ZN7cutlass13device_kernelIN5flash19enable_sm80_to_sm89INS1_16FlashAttnFwdSm80INS1_25CollectiveMainloopFwdSm80ILi8ELi1ELb1EN4cute5tupleIJNS5_1CILi128EEENS7_ILi96EEES8_EEELi128ENS_10bfloat16_tEfNS_4arch4Sm80ELb0ELb1ELb0ELb1ELb1ELb1ELb1ELb1EEENS1_21CollectiveEpilogueFwdINS6_IJS8_S8_S9_EEENS6_IJNS7_ILi1EEESH_SH_EEESB_SD_Li256ELb1ELb1ELb1ELb0EEENS1_36VarlenDynamicPersistentTileSchedulerILi128ELi96ELi256ELi256ELb1ELb1ELb0ELb1ELb0ELb1EEEEEEEEEvNT_6ParamsE:
        .type           _ZN7cutlass13device_kernelIN5flash19enable_sm80_to_sm89INS1_16FlashAttnFwdSm80INS1_25CollectiveMainloopFwdSm80ILi8ELi1ELb1EN4cute5tupleIJNS5_1CILi128EEENS7_ILi96EEES8_EEELi128ENS_10bfloat16_tEfNS_4arch4Sm80ELb0ELb1ELb0ELb1ELb1ELb1ELb1ELb1EEENS1_21CollectiveEpilogueFwdINS6_IJS8_S8_S9_EEENS6_IJNS7_ILi1EEESH_SH_EEESB_SD_Li256ELb1ELb1ELb1ELb0EEENS1_36VarlenDynamicPersistentTileSchedulerILi128ELi96ELi256ELi256ELb1ELb1ELb0ELb1ELb0ELb1EEEEEEEEEvNT_6ParamsE,@function
        .size           _ZN7cutlass13device_kernelIN5flash19enable_sm80_to_sm89INS1_16FlashAttnFwdSm80INS1_25CollectiveMainloopFwdSm80ILi8ELi1ELb1EN4cute5tupleIJNS5_1CILi128EEENS7_ILi96EEES8_EEELi128ENS_10bfloat16_tEfNS_4arch4Sm80ELb0ELb1ELb0ELb1ELb1ELb1ELb1ELb1EEENS1_21CollectiveEpilogueFwdINS6_IJS8_S8_S9_EEENS6_IJNS7_ILi1EEESH_SH_EEESB_SD_Li256ELb1ELb1ELb1ELb0EEENS1_36VarlenDynamicPersistentTileSchedulerILi128ELi96ELi256ELi256ELb1ELb1ELb0ELb1ELb0ELb1EEEEEEEEEvNT_6ParamsE,(.L_x_20 - _ZN7cutlass13device_kernelIN5flash19enable_sm80_to_sm89INS1_16FlashAttnFwdSm80INS1_25CollectiveMainloopFwdSm80ILi8ELi1ELb1EN4cute5tupleIJNS5_1CILi128EEENS7_ILi96EEES8_EEELi128ENS_10bfloat16_tEfNS_4arch4Sm80ELb0ELb1ELb0ELb1ELb1ELb1ELb1ELb1EEENS1_21CollectiveEpilogueFwdINS6_IJS8_S8_S9_EEENS6_IJNS7_ILi1EEESH_SH_EEESB_SD_Li256ELb1ELb1ELb1ELb0EEENS1_36VarlenDynamicPersistentTileSchedulerILi128ELi96ELi256ELi256ELb1ELb1ELb0ELb1ELb0ELb1EEEEEEEEEvNT_6ParamsE)
        .other          _ZN7cutlass13device_kernelIN5flash19enable_sm80_to_sm89INS1_16FlashAttnFwdSm80INS1_25CollectiveMainloopFwdSm80ILi8ELi1ELb1EN4cute5tupleIJNS5_1CILi128EEENS7_ILi96EEES8_EEELi128ENS_10bfloat16_tEfNS_4arch4Sm80ELb0ELb1ELb0ELb1ELb1ELb1ELb1ELb1EEENS1_21CollectiveEpilogueFwdINS6_IJS8_S8_S9_EEENS6_IJNS7_ILi1EEESH_SH_EEESB_SD_Li256ELb1ELb1ELb1ELb0EEENS1_36VarlenDynamicPersistentTileSchedulerILi128ELi96ELi256ELi256ELb1ELb1ELb0ELb1ELb0ELb1EEEEEEEEEvNT_6ParamsE,@"STO_CUDA_ENTRY STV_DEFAULT"
_ZN7cutlass13device_kernelIN5flash19enable_sm80_to_sm89INS1_16FlashAttnFwdSm80INS1_25CollectiveMainloopFwdSm80ILi8ELi1ELb1EN4cute5tupleIJNS5_1CILi128EEENS7_ILi96EEES8_EEELi128ENS_10bfloat16_tEfNS_4arch4Sm80ELb0ELb1ELb0ELb1ELb1ELb1ELb1ELb1EEENS1_21CollectiveEpilogueFwdINS6_IJS8_S8_S9_EEENS6_IJNS7_ILi1EEESH_SH_EEESB_SD_Li256ELb1ELb1ELb1ELb0EEENS1_36VarlenDynamicPersistentTileSchedulerILi128ELi96ELi256ELi256ELb1ELb1ELb0ELb1ELb0ELb1EEEEEEEEEvNT_6ParamsE:
[----:B------:R-:W-:Y:S01]  /*0000*/  LDC R1, c[0x0][0x37c] ;  /* 0x0000df00ff017b82 */ /* 0x000fe20000000800 */
[----:B------:R-:W-:Y:S05]  /*0010*/  EXIT ;  /* 0x000000000000794d */ /* 0x000fea0003800000 */
.L_x_8:
        /* <DEDUP_REMOVED lines=14> */
.L_x_20:


//--------------------- .text._ZN7cutlass13device_kernelIN5flash19enable_sm80_to_sm89INS1_16FlashAttnFwdSm80INS1_25CollectiveMainloopFwdSm80ILi4ELi1ELb0EN4cute5tupleIJNS5_1CILi128EEENS7_ILi64EEES8_EEELi128ENS_10bfloat16_tEfNS_4arch4Sm80ELb1ELb0ELb0ELb0ELb1ELb0ELb1ELb1EEENS1_21CollectiveEpilogueFwdINS6_IJS8_S8_S9_EEENS6_IJNS7_ILi1EEESH_SH_EEESB_SD_Li128ELb0ELb1ELb1ELb0EEENS1_30DynamicPersistentTileSchedulerILi128ELi128ELb1ELb1ELb0EEEEEEEEEvNT_6ParamsE --------------------------
	.section	.text._ZN7cutlass13device_kernelIN5flash19enable_sm80_to_sm89INS1_16FlashAttnFwdSm80INS1_25CollectiveMainloopFwdSm80ILi4ELi1ELb0EN4cute5tupleIJNS5_1CILi128EEENS7_ILi64EEES8_EEELi128ENS_10bfloat16_tEfNS_4arch4Sm80ELb1ELb0ELb0ELb0ELb1ELb0ELb1ELb1EEENS1_21CollectiveEpilogueFwdINS6_IJS8_S8_S9_EEENS6_IJNS7_ILi1EEESH_SH_EEESB_SD_Li128ELb0ELb1ELb1ELb0EEENS1_30DynamicPersistentTileSchedulerILi128ELi128ELb1ELb1ELb0EEEEEEEEEvNT_6ParamsE,"ax",@progbits
	.align	128
.text._ZN7cutlass13device_kernelIN5flash19enable_sm80_to_sm89INS1_16FlashAttnFwdSm80INS1_25CollectiveMainloopFwdSm80ILi4ELi1ELb0EN4cute5tupleIJNS5_1CILi128EEENS7_ILi64EEES8_EEELi128ENS_10bfloat16_tEfNS_4arch4Sm80ELb1ELb0ELb0ELb0ELb1ELb0ELb1ELb1EEENS1_21CollectiveEpilogueFwdINS6_IJS8_S8_S9_EEENS6_IJNS7_ILi1EEESH_SH_EEESB_SD_Li128ELb0ELb1ELb1ELb0EEENS1_30DynamicPersistentTileSchedulerILi128ELi128ELb1ELb1ELb0EEEEEEEEEvNT_6ParamsE:
        .type           _ZN7cutlass13device_kernelIN5flash19enable_sm80_to_sm89INS1_16FlashAttnFwdSm80INS1_25CollectiveMainloopFwdSm80ILi4ELi1ELb0EN4cute5tupleIJNS5_1CILi128EEENS7_ILi64EEES8_EEELi128ENS_10bfloat16_tEfNS_4arch4Sm80ELb1ELb0ELb0ELb0ELb1ELb0ELb1ELb1EEENS1_21CollectiveEpilogueFwdINS6_IJS8_S8_S9_EEENS6_IJNS7_ILi1EEESH_SH_EEESB_SD_Li128ELb0ELb1ELb1ELb0EEENS1_30DynamicPersistentTileSchedulerILi128ELi128ELb1ELb1ELb0EEEEEEEEEvNT_6ParamsE,@function
        .size           _ZN7cutlass13device_kernelIN5flash19enable_sm80_to_sm89INS1_16FlashAttnFwdSm80INS1_25CollectiveMainloopFwdSm80ILi4ELi1ELb0EN4cute5tupleIJNS5_1CILi128EEENS7_ILi64EEES8_EEELi128ENS_10bfloat16_tEfNS_4arch4Sm80ELb1ELb0ELb0ELb0ELb1ELb0ELb1ELb1EEENS1_21CollectiveEpilogueFwdINS6_IJS8_S8_S9_EEENS6_IJNS7_ILi1EEESH_SH_EEESB_SD_Li128ELb0ELb1ELb1ELb0EEENS1_30DynamicPersistentTileSchedulerILi128ELi128ELb1ELb1ELb0EEEEEEEEEvNT_6ParamsE,(.L_x_21 - _ZN7cutlass13device_kernelIN5flash19enable_sm80_to_sm89INS1_16FlashAttnFwdSm80INS1_25CollectiveMainloopFwdSm80ILi4ELi1ELb0EN4cute5tupleIJNS5_1CILi128EEENS7_ILi64EEES8_EEELi128ENS_10bfloat16_tEfNS_4arch4Sm80ELb1ELb0ELb0ELb0ELb1ELb0ELb1ELb1EEENS1_21CollectiveEpilogueFwdINS6_IJS8_S8_S9_EEENS6_IJNS7_ILi1EEESH_SH_EEESB_SD_Li128ELb0ELb1ELb1ELb0EEENS1_30DynamicPersistentTileSchedulerILi128ELi128ELb1ELb1ELb0EEEEEEEEEvNT_6ParamsE)
        .other          _ZN7cutlass13device_kernelIN5flash19enable_sm80_to_sm89INS1_16FlashAttnFwdSm80INS1_25CollectiveMainloopFwdSm80ILi4ELi1ELb0EN4cute5tupleIJNS5_1CILi128EEENS7_ILi64EEES8_EEELi128ENS_10bfloat16_tEfNS_4arch4Sm80ELb1ELb0ELb0ELb0ELb1ELb0ELb1ELb1EEENS1_21CollectiveEpilogueFwdINS6_IJS8_S8_S9_EEENS6_IJNS7_ILi1EEESH_SH_EEESB_SD_Li128ELb0ELb1ELb1ELb0EEENS1_30DynamicPersistentTileSchedulerILi128ELi128ELb1ELb1ELb0EEEEEEEEEvNT_6ParamsE,@"STO_CUDA_ENTRY STV_DEFAULT"
_ZN7cutlass13device_kernelIN5flash19enable_sm80_to_sm89INS1_16FlashAttnFwdSm80INS1_25CollectiveMainloopFwdSm80ILi4ELi1ELb0EN4cute5tupleIJNS5_1CILi128EEENS7_ILi64EEES8_EEELi128ENS_10bfloat16_tEfNS_4arch4Sm80ELb1ELb0ELb0ELb0ELb1ELb0ELb1ELb1EEENS1_21CollectiveEpilogueFwdINS6_IJS8_S8_S9_EEENS6_IJNS7_ILi1EEESH_SH_EEESB_SD_Li128ELb0ELb1ELb1ELb0EEENS1_30DynamicPersistentTileSchedulerILi128ELi128ELb1ELb1ELb0EEEEEEEEEvNT_6ParamsE:
[----:B------:R-:W-:Y:S01]  /*0000*/  LDC R1, c[0x0][0x37c] ;  /* 0x0000df00ff017b82 */ /* 0x000fe20000000800 */
[----:B------:R-:W-:Y:S05]  /*0010*/  EXIT ;  /* 0x000000000000794d */ /* 0x000fea0003800000 */
.L_x_9:
        /* <DEDUP_REMOVED lines=14> */
.L_x_21:


//--------------------- .text._ZN7cutlass13device_kernelIN5flash19enable_sm80_to_sm89INS1_16FlashAttnFwdSm80INS1_25CollectiveMainloopFwdSm80ILi8ELi1ELb1EN4cute5tupleIJNS5_1CILi128EEENS7_ILi112EEES8_EEELi128ENS_10bfloat16_tEfNS_4arch4Sm80ELb1ELb0ELb0ELb1ELb1ELb0ELb1ELb1EEENS1_21CollectiveEpilogueFwdINS6_IJS8_S8_S9_EEENS6_IJNS7_ILi1EEESH_SH_EEESB_SD_Li256ELb1ELb1ELb1ELb0EEENS1_36VarlenDynamicPersistentTileSchedulerILi128ELi112ELi256ELi256ELb1ELb1ELb0ELb1ELb1ELb1EEEEEEEEEvNT_6ParamsE --------------------------
	.section	.text._ZN7cutlass13device_kernelIN5flash19enable_sm80_to_sm89INS1_16FlashAttnFwdSm80INS1_25CollectiveMainloopFwdSm80ILi8ELi1ELb1EN4cute5tupleIJNS5_1CILi128EEENS7_ILi112EEES8_EEELi128ENS_10bfloat16_tEfNS_4arch4Sm80ELb1ELb0ELb0ELb1ELb1ELb0ELb1ELb1EEENS1_21CollectiveEpilogueFwdINS6_IJS8_S8_S9_EEENS6_IJNS7_ILi1EEESH_SH_EEESB_SD_Li256ELb1ELb1ELb1ELb0EEENS1_36VarlenDynamicPersistentTileSchedulerILi128ELi112ELi256ELi256ELb1ELb1ELb0ELb1ELb1ELb1EEEEEEEEEvNT_6ParamsE,"ax",@progbits
	.align	128
.text._ZN7cutlass13device_kernelIN5flash19enable_sm80_to_sm89INS1_16FlashAttnFwdSm80INS1_25CollectiveMainloopFwdSm80ILi8ELi1ELb1EN4cute5tupleIJNS5_1CILi128EEENS7_ILi112EEES8_EEELi128ENS_10bfloat16_tEfNS_4arch4Sm80ELb1ELb0ELb0ELb1ELb1ELb0ELb1ELb1EEENS1_21CollectiveEpilogueFwdINS6_IJS8_S8_S9_EEENS6_IJNS7_ILi1EEESH_SH_EEESB_SD_Li256ELb1ELb1ELb1ELb0EEENS1_36VarlenDynamicPersistentTileSchedulerILi128ELi112ELi256ELi256ELb1ELb1ELb0ELb1ELb1ELb1EEEEEEEEEvNT_6ParamsE:
        .type           _ZN7cutlass13device_kernelIN5flash19enable_sm80_to_sm89INS1_16FlashAttnFwdSm80INS1_25CollectiveMainloopFwdSm80ILi8ELi1ELb1EN4cute5tupleIJNS5_1CILi128EEENS7_ILi112EEES8_EEELi128ENS_10bfloat16_tEfNS_4arch4Sm80ELb1ELb0ELb0ELb1ELb1ELb0ELb1ELb1EEENS1_21CollectiveEpilogueFwdINS6_IJS8_S8_S9_EEENS6_IJNS7_ILi1EEESH_SH_EEESB_SD_Li256ELb1ELb1ELb1ELb0EEENS1_36VarlenDynamicPersistentTileSchedulerILi128ELi112ELi256ELi256ELb1ELb1ELb0ELb1ELb1ELb1EEEEEEEEEvNT_6ParamsE,@function
        .size           _ZN7cutlass13device_kernelIN5flash19enable_sm80_to_sm89INS1_16FlashAttnFwdSm80INS1_25CollectiveMainloopFwdSm80ILi8ELi1ELb1EN4cute5tupleIJNS5_1CILi128EEENS7_ILi112EEES8_EEELi128ENS_10bfloat16_tEfNS_4arch4Sm80ELb1ELb0ELb0ELb1ELb1ELb0ELb1ELb1EEENS1_21CollectiveEpilogueFwdINS6_IJS8_S8_S9_EEENS6_IJNS7_ILi1EEESH_SH_EEESB_SD_Li256ELb1ELb1ELb1ELb0EEENS1_36VarlenDynamicPersistentTileSchedulerILi128ELi112ELi256ELi256ELb1ELb1ELb0ELb1ELb1ELb1EEEEEEEEEvNT_6ParamsE,(.L_x_22 - _ZN7cutlass13device_kernelIN5flash19enable_sm80_to_sm89INS1_16FlashAttnFwdSm80INS1_25CollectiveMainloopFwdSm80ILi8ELi1ELb1EN4cute5tupleIJNS5_1CILi128EEENS7_ILi112EEES8_EEELi128ENS_10bfloat16_tEfNS_4arch4Sm80ELb1ELb0ELb0ELb1ELb1ELb0ELb1ELb1EEENS1_21CollectiveEpilogueFwdINS6_IJS8_S8_S9_EEENS6_IJNS7_ILi1EEESH_SH_EEESB_SD_Li256ELb1ELb1ELb1ELb0EEENS1_36VarlenDynamicPersistentTileSchedulerILi128ELi112ELi256ELi256ELb1ELb1ELb0ELb1ELb1ELb1EEEEEEEEEvNT_6ParamsE)
        .other          _ZN7cutlass13device_kernelIN5flash19enable_sm80_to_sm89INS1_16FlashAttnFwdSm80INS1_25CollectiveMainloopFwdSm80ILi8ELi1ELb1EN4cute5tupleIJNS5_1CILi128EEENS7_ILi112EEES8_EEELi128ENS_10bfloat16_tEfNS_4arch4Sm80ELb1ELb0ELb0ELb1ELb1ELb0ELb1ELb1EEENS1_21CollectiveEpilogueFwdINS6_IJS8_S8_S9_EEENS6_IJNS7_ILi1EEESH_SH_EEESB_SD_Li256ELb1ELb1ELb1ELb0EEENS1_36VarlenDynamicPersistentTileSchedulerILi128ELi112ELi256ELi256ELb1ELb1ELb0ELb1ELb1ELb1EEEEEEEEEvNT_6ParamsE,@"STO_CUDA_ENTRY STV_DEFAULT"
_ZN7cutlass13device_kernelIN5flash19enable_sm80_to_sm89INS1_16FlashAttnFwdSm80INS1_25CollectiveMainloopFwdSm80ILi8ELi1ELb1EN4cute5tupleIJNS5_1CILi128EEENS7_ILi112EEES8_EEELi128ENS_10bfloat16_tEfNS_4arch4Sm80ELb1ELb0ELb0ELb1ELb1ELb0ELb1ELb1EEENS1_21CollectiveEpilogueFwdINS6_IJS8_S8_S9_EEENS6_IJNS7_ILi1EEESH_SH_EEESB_SD_Li256ELb1ELb1ELb1ELb0EEENS1_36VarlenDynamicPersistentTileSchedulerILi128ELi112ELi256ELi256ELb1ELb1ELb0ELb1ELb1ELb1EEEEEEEEEvNT_6ParamsE:
[----:B------:R-:W-:Y:S01]  /*0000*/  LDC R1, c[0x0][0x37c] ;  /* 0x0000df00ff017b82 */ /* 0x000fe20000000800 */
[----:B------:R-:W-:Y:S05]  /*0010*/  EXIT ;  /* 0x000000000000794d */ /* 0x000fea0003800000 */
.L_x_10:
        /* <DEDUP_REMOVED lines=14> */
.L_x_22:


//--------------------- .text._ZN7cutlass13device_kernelIN5flash19enable_sm80_to_sm89INS1_16FlashAttnFwdSm80INS1_25CollectiveMainloopFwdSm80ILi8ELi1ELb1EN4cute5tupleIJNS5_1CILi128EEENS7_ILi112EEES8_EEELi128ENS_10bfloat16_tEfNS_4arch4Sm80ELb1ELb0ELb0ELb1ELb1ELb1ELb1ELb1EEENS1_21CollectiveEpilogueFwdINS6_IJS8_S8_S9_EEENS6_IJNS7_ILi1EEESH_SH_EEESB_SD_Li256ELb1ELb1ELb1ELb0EEENS1_36VarlenDynamicPersistentTileSchedulerILi128ELi112ELi256ELi256ELb1ELb1ELb0ELb1ELb1ELb1EEEEEEEEEvNT_6ParamsE --------------------------
	.section	.text._ZN7cutlass13device_kernelIN5flash19enable_sm80_to_sm89INS1_16FlashAttnFwdSm80INS1_25CollectiveMainloopFwdSm80ILi8ELi1ELb1EN4cute5tupleIJNS5_1CILi128EEENS7_ILi112EEES8_EEELi128ENS_10bfloat16_tEfNS_4arch4Sm80ELb1ELb0ELb0ELb1ELb1ELb1ELb1ELb1EEENS1_21CollectiveEpilogueFwdINS6_IJS8_S8_S9_EEENS6_IJNS7_ILi1EEESH_SH_EEESB_SD_Li256ELb1ELb1ELb1ELb0EEENS1_36VarlenDynamicPersistentTileSchedulerILi128ELi112ELi256ELi256ELb1ELb1ELb0ELb1ELb1ELb1EEEEEEEEEvNT_6ParamsE,"ax",@progbits
	.align	128
.text._ZN7cutlass13device_kernelIN5flash19enable_sm80_to_sm89INS1_16FlashAttnFwdSm80INS1_25CollectiveMainloopFwdSm80ILi8ELi1ELb1EN4cute5tupleIJNS5_1CILi128EEENS7_ILi112EEES8_EEELi128ENS_10bfloat16_tEfNS_4arch4Sm80ELb1ELb0ELb0ELb1ELb1ELb1ELb1ELb1EEENS1_21CollectiveEpilogueFwdINS6_IJS8_S8_S9_EEENS6_IJNS7_ILi1EEESH_SH_EEESB_SD_Li256ELb1ELb1ELb1ELb0EEENS1_36VarlenDynamicPersistentTileSchedulerILi128ELi112ELi256ELi256ELb1ELb1ELb0ELb1ELb1ELb1EEEEEEEEEvNT_6ParamsE:
        .type           _ZN7cutlass13device_kernelIN5flash19enable_sm80_to_sm89INS1_16FlashAttnFwdSm80INS1_25CollectiveMainloopFwdSm80ILi8ELi1ELb1EN4cute5tupleIJNS5_1CILi128EEENS7_ILi112EEES8_EEELi128ENS_10bfloat16_tEfNS_4arch4Sm80ELb1ELb0ELb0ELb1ELb1ELb1ELb1ELb1EEENS1_21CollectiveEpilogueFwdINS6_IJS8_S8_S9_EEENS6_IJNS7_ILi1EEESH_SH_EEESB_SD_Li256ELb1ELb1ELb1ELb0EEENS1_36VarlenDynamicPersistentTileSchedulerILi128ELi112ELi256ELi256ELb1ELb1ELb0ELb1ELb1ELb1EEEEEEEEEvNT_6ParamsE,@function
        .size           _ZN7cutlass13device_kernelIN5flash19enable_sm80_to_sm89INS1_16FlashAttnFwdSm80INS1_25CollectiveMainloopFwdSm80ILi8ELi1ELb1EN4cute5tupleIJNS5_1CILi128EEENS7_ILi112EEES8_EEELi128ENS_10bfloat16_tEfNS_4arch4Sm80ELb1ELb0ELb0ELb1ELb1ELb1ELb1ELb1EEENS1_21CollectiveEpilogueFwdINS6_IJS8_S8_S9_EEENS6_IJNS7_ILi1EEESH_SH_EEESB_SD_Li256ELb1ELb1ELb1ELb0EEENS1_36VarlenDynamicPersistentTileSchedulerILi128ELi112ELi256ELi256ELb1ELb1ELb0ELb1ELb1ELb1EEEEEEEEEvNT_6ParamsE,(.L_x_23 - _ZN7cutlass13device_kernelIN5flash19enable_sm80_to_sm89INS1_16FlashAttnFwdSm80INS1_25CollectiveMainloopFwdSm80ILi8ELi1ELb1EN4cute5tupleIJNS5_1CILi128EEENS7_ILi112EEES8_EEELi128ENS_10bfloat16_tEfNS_4arch4Sm80ELb1ELb0ELb0ELb1ELb1ELb1ELb1ELb1EEENS1_21CollectiveEpilogueFwdINS6_IJS8_S8_S9_EEENS6_IJNS7_ILi1EEESH_SH_EEESB_SD_Li256ELb1ELb1ELb1ELb0EEENS1_36VarlenDynamicPersistentTileSchedulerILi128ELi112ELi256ELi256ELb1ELb1ELb0ELb1ELb1ELb1EEEEEEEEEvNT_6ParamsE)
        .other          _ZN7cutlass13device_kernelIN5flash19enable_sm80_to_sm89INS1_16FlashAttnFwdSm80INS1_25CollectiveMainloopFwdSm80ILi8ELi1ELb1EN4cute5tupleIJNS5_1CILi128EEENS7_ILi112EEES8_EEELi128ENS_10bfloat16_tEfNS_4arch4Sm80ELb1ELb0ELb0ELb1ELb1ELb1ELb1ELb1EEENS1_21CollectiveEpilogueFwdINS6_IJS8_S8_S9_EEENS6_IJNS7_ILi1EEESH_SH_EEESB_SD_Li256ELb1ELb1ELb1ELb0EEENS1_36VarlenDynamicPersistentTileSchedulerILi128ELi112ELi256ELi256ELb1ELb1ELb0ELb1ELb1ELb1EEEEEEEEEvNT_6ParamsE,@"STO_CUDA_ENTRY STV_DEFAULT"
_ZN7cutlass13device_kernelIN5flash19enable_sm80_to_sm89INS1_16FlashAttnFwdSm80INS1_25CollectiveMainloopFwdSm80ILi8ELi1ELb1EN4cute5tupleIJNS5_1CILi128EEENS7_ILi112EEES8_EEELi128ENS_10bfloat16_tEfNS_4arch4Sm80ELb1ELb0ELb0ELb1ELb1ELb1ELb1ELb1EEENS1_21CollectiveEpilogueFwdINS6_IJS8_S8_S9_EEENS6_IJNS7_ILi1EEESH_SH_EEESB_SD_Li256ELb1ELb1ELb1ELb0EEENS1_36VarlenDynamicPersistentTileSchedulerILi128ELi112ELi256ELi256ELb1ELb1ELb0ELb1ELb1ELb1EEEEEEEEEvNT_6ParamsE:
[----:B------:R-:W-:Y:S01]  /*0000*/  LDC R1, c[0x0][0x37c] ;  /* 0x0000df00ff017b82 */ /* 0x000fe20000000800 */
[----:B------:R-:W-:Y:S05]  /*0010*/  EXIT ;  /* 0x000000000000794d */ /* 0x000fea0003800000 */
.L_x_11:
        /* <DEDUP_REMOVED lines=14> */
.L_x_23:


//--------------------- .nv.shared.reserved.0     --------------------------
	.section	.nv.shared.reserved.0,"aw",@nobits
	.weak		__nv_reservedSMEM_offset_0_alias
	.size		__nv_reservedSMEM_offset_0_alias, 0, 64
	.other		__nv_reservedSMEM_offset_0_alias,@"STO_CUDA_RESERVED_SHARED STV_DEFAULT"
__nv_reservedSMEM_offset_0_alias:
	.zero		0
	.zero		64


//--------------------- .nv.global                --------------------------
	.section	.nv.global,"aw",@nobits
.nv.global:
	.type		_ZN78_INTERNAL_417c4976_42_flash_fwd_hdim128_bf16_paged_split_sm80_cu_f3e6f9ee_28464cute1_E,@object
	.size		_ZN78_INTERNAL_417c4976_42_flash_fwd_hdim128_bf16_paged_split_sm80_cu_f3e6f9ee_28464cute1_E,(_ZN78_INTERNAL_417c4976_42_flash_fwd_hdim128_bf16_paged_split_sm80_cu_f3e6f9ee_28464cuda3std3__45__cpo6cbeginE - _ZN78_INTERNAL_417c4976_42_flash_fwd_hdim128_bf16_paged_split_sm80_cu_f3e6f9ee_28464cute1_E)
_ZN78_INTERNAL_417c4976_42_flash_fwd_hdim128_bf16_paged_split_sm80_cu_f3e6f9ee_28464cute1_E:
	.zero		1
	.type		_ZN78_INTERNAL_417c4976_42_flash_fwd_hdim128_bf16_paged_split_sm80_cu_f3e6f9ee_28464cuda3std3__45__cpo6cbeginE,@object
	.size		_ZN78_INTERNAL_417c4976_42_flash_fwd_hdim128_bf16_paged_split_sm80_cu_f3e6f9ee_28464cuda3std3__45__cpo6cbeginE,(_ZN78_INTERNAL_417c4976_42_flash_fwd_hdim128_bf16_paged_split_sm80_cu_f3e6f9ee_28464cuda3std3__48in_placeE - _ZN78_INTERNAL_417c4976_42_flash_fwd_hdim128_bf16_paged_split_sm80_cu_f3e6f9ee_28464cuda3std3__45__cpo6cbeginE)
_ZN78_INTERNAL_417c4976_42_flash_fwd_hdim128_bf16_paged_split_sm80_cu_f3e6f9ee_28464cuda3std3__45__cpo6cbeginE:
	.zero		1
	.type		_ZN78_INTERNAL_417c4976_42_flash_fwd_hdim128_bf16_paged_split_sm80_cu_f3e6f9ee_28464cuda3std3__48in_placeE,@object
	.size		_ZN78_INTERNAL_417c4976_42_flash_fwd_hdim128_bf16_paged_split_sm80_cu_f3e6f9ee_28464cuda3std3__48in_placeE,(_ZN78_INTERNAL_417c4976_42_flash_fwd_hdim128_bf16_paged_split_sm80_cu_f3e6f9ee_28464cuda3std6ranges3__45__cpo9iter_moveE - _ZN78_INTERNAL_417c4976_42_flash_fwd_hdim128_bf16_paged_split_sm80_cu_f3e6f9ee_28464cuda3std3__48in_placeE)
_ZN78_INTERNAL_417c4976_42_flash_fwd_hdim128_bf16_paged_split_sm80_cu_f3e6f9ee_28464cuda3std3__48in_placeE:
	.zero		1
	.type		_ZN78_INTERNAL_417c4976_42_flash_fwd_hdim128_bf16_paged_split_sm80_cu_f3e6f9ee_28464cuda3std6ranges3__45__cpo9iter_moveE,@object
	.size		_ZN78_INTERNAL_417c4976_42_flash_fwd_hdim128_bf16_paged_split_sm80_cu_f3e6f9ee_28464cuda3std6ranges3__45__cpo9iter_moveE,(_ZN78_INTERNAL_417c4976_42_flash_fwd_hdim128_bf16_paged_split_sm80_cu_f3e6f9ee_28464cuda3std3__45__cpo5beginE - _ZN78_INTERNAL_417c4976_42_flash_fwd_hdim128_bf16_paged_split_sm80_cu_f3e6f9ee_28464cuda3std6ranges3__45__cpo9iter_moveE)
_ZN78_INTERNAL_417c4976_42_flash_fwd_hdim128_bf16_paged_split_sm80_cu_f3e6f9ee_28464cuda3std6ranges3__45__cpo9iter_moveE:
	.zero		1
	.type		_ZN78_INTERNAL_417c4976_42_flash_fwd_hdim128_bf16_paged_split_sm80_cu_f3e6f9ee_28464cuda3std3__45__cpo5beginE,@object
	.size		_ZN78_INTERNAL_417c4976_42_flash_fwd_hdim128_bf16_paged_split_sm80_cu_f3e6f9ee_28464cuda3std3__45__cpo5beginE,(_ZN78_INTERNAL_417c4976_42_flash_fwd_hdim128_bf16_paged_split_sm80_cu_f3e6f9ee_28464cuda3std3__480_GLOBAL__N__417c4976_42_flash_fwd_hdim128_bf16_paged_split_sm80_cu_f3e6f9ee_28466ignoreE - _ZN78_INTERNAL_417c4976_42_flash_fwd_hdim128_bf16_paged_split_sm80_cu_f3e6f9ee_28464cuda3std3__45__cpo5beginE)
_ZN78_INTERNAL_417c4976_42_flash_fwd_hdim128_bf16_paged_split_sm80_cu_f3e6f9ee_28464cuda3std3__45__cpo5beginE:
	.zero		1
	.type		_ZN78_INTERNAL_417c4976_42_flash_fwd_hdim128_bf16_paged_split_sm80_cu_f3e6f9ee_28464cuda3std3__480_GLOBAL__N__417c4976_42_flash_fwd_hdim128_bf16_paged_split_sm80_cu_f3e6f9ee_28466ignoreE,@object
	.size		_ZN78_INTERNAL_417c4976_42_flash_fwd_hdim128_bf16_paged_split_sm80_cu_f3e6f9ee_28464cuda3std3__480_GLOBAL__N__417c4976_42_flash_fwd_hdim128_bf16_paged_split_sm80_cu_f3e6f9ee_28466ignoreE,(_ZN78_INTERNAL_417c4976_42_flash_fwd_hdim128_bf16_paged_split_sm80_cu_f3e6f9ee_28464cute7productE - _ZN78_INTERNAL_417c4976_42_flash_fwd_hdim128_bf16_paged_split_sm80_cu_f3e6f9ee_28464cuda3std3__480_GLOBAL__N__417c4976_42_flash_fwd_hdim128_bf16_paged_split_sm80_cu_f3e6f9ee_28466ignoreE)
_ZN78_INTERNAL_417c4976_42_flash_fwd_hdim128_bf16_paged_split_sm80_cu_f3e6f9ee_28464cuda3std3__480_GLOBAL__N__417c4976_42_flash_fwd_hdim128_bf16_paged_split_sm80_cu_f3e6f9ee_28466ignoreE:
	.zero		1
	.type		_ZN78_INTERNAL_417c4976_42_flash_fwd_hdim128_bf16_paged_split_sm80_cu_f3e6f9ee_28464cute7productE,@object
	.size		_ZN78_INTERNAL_417c4976_42_flash_fwd_hdim128_bf16_paged_split_sm80_cu_f3e6f9ee_28464cute7productE,(_ZN78_INTERNAL_417c4976_42_flash_fwd_hdim128_bf16_paged_split_sm80_cu_f3e6f9ee_28464cuda3std3__45__cpo3endE - _ZN78_INTERNAL_417c4976_42_flash_fwd_hdim128_bf16_paged_split_sm80_cu_f3e6f9ee_28464cute7productE)
_ZN78_INTERNAL_417c4976_42_flash_fwd_hdim128_bf16_paged_split_sm80_cu_f3e6f9ee_28464cute7productE:
	.zero		1
	.type		_ZN78_INTERNAL_417c4976_42_flash_fwd_hdim128_bf16_paged_split_sm80_cu_f3e6f9ee_28464cuda3std3__45__cpo3endE,@object
	.size		_ZN78_INTERNAL_417c4976_42_flash_fwd_hdim128_bf16_paged_split_sm80_cu_f3e6f9ee_28464cuda3std3__45__cpo3endE,(_ZN78_INTERNAL_417c4976_42_flash_fwd_hdim128_bf16_paged_split_sm80_cu_f3e6f9ee_28464cuda3std3__419piecewise_constructE - _ZN78_INTERNAL_417c4976_42_flash_fwd_hdim128_bf16_paged_split_sm80_cu_f3e6f9ee_28464cuda3std3__45__cpo3endE)
_ZN78_INTERNAL_417c4976_42_flash_fwd_hdim128_bf16_paged_split_sm80_cu_f3e6f9ee_28464cuda3std3__45__cpo3endE:
	.zero		1
	.type		_ZN78_INTERNAL_417c4976_42_flash_fwd_hdim128_bf16_paged_split_sm80_cu_f3e6f9ee_28464cuda3std3__419piecewise_constructE,@object
	.size		_ZN78_INTERNAL_417c4976_42_flash_fwd_hdim128_bf16_paged_split_sm80_cu_f3e6f9ee_28464cuda3std3__419piecewise_constructE,(_ZN78_INTERNAL_417c4976_42_flash_fwd_hdim128_bf16_paged_split_sm80_cu_f3e6f9ee_28464cuda3std3__45__cpo4cendE - _ZN78_INTERNAL_417c4976_42_flash_fwd_hdim128_bf16_paged_split_sm80_cu_f3e6f9ee_28464cuda3std3__419piecewise_constructE)
_ZN78_INTERNAL_417c4976_42_flash_fwd_hdim128_bf16_paged_split_sm80_cu_f3e6f9ee_28464cuda3std3__419piecewise_constructE:
	.zero		1
	.type		_ZN78_INTERNAL_417c4976_42_flash_fwd_hdim128_bf16_paged_split_sm80_cu_f3e6f9ee_28464cuda3std3__45__cpo4cendE,@object
	.size		_ZN78_INTERNAL_417c4976_42_flash_fwd_hdim128_bf16_paged_split_sm80_cu_f3e6f9ee_28464cuda3std3__45__cpo4cendE,(_ZN78_INTERNAL_417c4976_42_flash_fwd_hdim128_bf16_paged_split_sm80_cu_f3e6f9ee_28464cuda3std6ranges3__45__cpo4swapE - _ZN78_INTERNAL_417c4976_42_flash_fwd_hdim128_bf16_paged_split_sm80_cu_f3e6f9ee_28464cuda3std3__45__cpo4cendE)
_ZN78_INTERNAL_417c4976_42_flash_fwd_hdim128_bf16_paged_split_sm80_cu_f3e6f9ee_28464cuda3std3__45__cpo4cendE:
	.zero		1
	.type		_ZN78_INTERNAL_417c4976_42_flash_fwd_hdim128_bf16_paged_split_sm80_cu_f3e6f9ee_28464cuda3std6ranges3__45__cpo4swapE,@object
	.size		_ZN78_INTERNAL_417c4976_42_flash_fwd_hdim128_bf16_paged_split_sm80_cu_f3e6f9ee_28464cuda3std6ranges3__45__cpo4swapE,(.L_7 - _ZN78_INTERNAL_417c4976_42_flash_fwd_hdim128_bf16_paged_split_sm80_cu_f3e6f9ee_28464cuda3std6ranges3__45__cpo4swapE)
_ZN78_INTERNAL_417c4976_42_flash_fwd_hdim128_bf16_paged_split_sm80_cu_f3e6f9ee_28464cuda3std6ranges3__45__cpo4swapE:
	.zero		1
.L_7:


//--------------------- .nv.constant0._ZN7cutlass13device_kernelIN5flash19enable_sm80_to_sm89INS1_16FlashAttnFwdSm80INS1_25CollectiveMainloopFwdSm80ILi8ELi1ELb1EN4cute5tupleIJNS5_1CILi128EEES8_S8_EEELi128ENS_10bfloat16_tEfNS_4arch4Sm80ELb0ELb0ELb0ELb0ELb1ELb0ELb1ELb1EEENS1_21CollectiveEpilogueFwdIS9_NS6_IJNS7_ILi1EEESF_SF_EEESA_SC_Li256ELb0ELb1ELb1ELb0EEENS1_19SingleTileSchedulerILb0ELb1ELb1ELi128EEEEEEEEEvNT_6ParamsE --------------------------
	.section	.nv.constant0._ZN7cutlass13device_kernelIN5flash19enable_sm80_to_sm89INS1_16FlashAttnFwdSm80INS1_25CollectiveMainloopFwdSm80ILi8ELi1ELb1EN4cute5tupleIJNS5_1CILi128EEES8_S8_EEELi128ENS_10bfloat16_tEfNS_4arch4Sm80ELb0ELb0ELb0ELb0ELb1ELb0ELb1ELb1EEENS1_21CollectiveEpilogueFwdIS9_NS6_IJNS7_ILi1EEESF_SF_EEESA_SC_Li256ELb0ELb1ELb1ELb0EEENS1_19SingleTileSchedulerILb0ELb1ELb1ELi128EEEEEEEEEvNT_6ParamsE,"a",@progbits
	.sectionflags	@""
	.align	4
.nv.constant0._ZN7cutlass13device_kernelIN5flash19enable_sm80_to_sm89INS1_16FlashAttnFwdSm80INS1_25CollectiveMainloopFwdSm80ILi8ELi1ELb1EN4cute5tupleIJNS5_1CILi128EEES8_S8_EEELi128ENS_10bfloat16_tEfNS_4arch4Sm80ELb0ELb0ELb0ELb0ELb1ELb0ELb1ELb1EEENS1_21CollectiveEpilogueFwdIS9_NS6_IJNS7_ILi1EEESF_SF_EEESA_SC_Li256ELb0ELb1ELb1ELb0EEENS1_19SingleTileSchedulerILb0ELb1ELb1ELi128EEEEEEEEEvNT_6ParamsE:
	.zero		1944


//--------------------- .nv.constant0._ZN7cutlass13device_kernelIN5flash19enable_sm80_to_sm89INS1_16FlashAttnFwdSm80INS1_25CollectiveMainloopFwdSm80ILi8ELi1ELb1EN4cute5tupleIJNS5_1CILi128EEENS7_ILi96EEES8_EEELi128ENS_10bfloat16_tEfNS_4arch4Sm80ELb0ELb1ELb0ELb0ELb1ELb0ELb1ELb1EEENS1_21CollectiveEpilogueFwdINS6_IJS8_S8_S9_EEENS6_IJNS7_ILi1EEESH_SH_EEESB_SD_Li256ELb0ELb1ELb1ELb0EEENS1_19SingleTileSchedulerILb0ELb1ELb1ELi128EEEEEEEEEvNT_6ParamsE --------------------------
	.section	.nv.constant0._ZN7cutlass13device_kernelIN5flash19enable_sm80_to_sm89INS1_16FlashAttnFwdSm80INS1_25CollectiveMainloopFwdSm80ILi8ELi1ELb1EN4cute5tupleIJNS5_1CILi128EEENS7_ILi96EEES8_EEELi128ENS_10bfloat16_tEfNS_4arch4Sm80ELb0ELb1ELb0ELb0ELb1ELb0ELb1ELb1EEENS1_21CollectiveEpilogueFwdINS6_IJS8_S8_S9_EEENS6_IJNS7_ILi1EEESH_SH_EEESB_SD_Li256ELb0ELb1ELb1ELb0EEENS1_19SingleTileSchedulerILb0ELb1ELb1ELi128EEEEEEEEEvNT_6ParamsE,"a",@progbits
	.sectionflags	@""
	.align	4
.nv.constant0._ZN7cutlass13device_kernelIN5flash19enable_sm80_to_sm89INS1_16FlashAttnFwdSm80INS1_25CollectiveMainloopFwdSm80ILi8ELi1ELb1EN4cute5tupleIJNS5_1CILi128EEENS7_ILi96EEES8_EEELi128ENS_10bfloat16_tEfNS_4arch4Sm80ELb0ELb1ELb0ELb0ELb1ELb0ELb1ELb1EEENS1_21CollectiveEpilogueFwdINS6_IJS8_S8_S9_EEENS6_IJNS7_ILi1EEESH_SH_EEESB_SD_Li256ELb0ELb1ELb1ELb0EEENS1_19SingleTileSchedulerILb0ELb1ELb1ELi128EEEEEEEEEvNT_6ParamsE:
	.zero		1944


//--------------------- .nv.constant0._ZN7cutlass13device_kernelIN5flash19enable_sm80_to_sm89INS1_16FlashAttnFwdSm80INS1_25CollectiveMainloopFwdSm80ILi8ELi1ELb1EN4cute5tupleIJNS5_1CILi128EEES8_S8_EEELi128ENS_10bfloat16_tEfNS_4arch4Sm80ELb1ELb0ELb0ELb0ELb1ELb0ELb1ELb1EEENS1_21CollectiveEpilogueFwdIS9_NS6_IJNS7_ILi1EEESF_SF_EEESA_SC_Li256ELb0ELb1ELb1ELb0EEENS1_30DynamicPersistentTileSchedulerILi256ELi256ELb1ELb1ELb0EEEEEEEEEvNT_6ParamsE --------------------------
	.section	.nv.constant0._ZN7cutlass13device_kernelIN5flash19enable_sm80_to_sm89INS1_16FlashAttnFwdSm80INS1_25CollectiveMainloopFwdSm80ILi8ELi1ELb1EN4cute5tupleIJNS5_1CILi128EEES8_S8_EEELi128ENS_10bfloat16_tEfNS_4arch4Sm80ELb1ELb0ELb0ELb0ELb1ELb0ELb1ELb1EEENS1_21CollectiveEpilogueFwdIS9_NS6_IJNS7_ILi1EEESF_SF_EEESA_SC_Li256ELb0ELb1ELb1ELb0EEENS1_30DynamicPersistentTileSchedulerILi256ELi256ELb1ELb1ELb0EEEEEEEEEvNT_6ParamsE,"a",@progbits
	.sectionflags	@""
	.align	4
.nv.constant0._ZN7cutlass13device_kernelIN5flash19enable_sm80_to_sm89INS1_16FlashAttnFwdSm80INS1_25CollectiveMainloopFwdSm80ILi8ELi1ELb1EN4cute5tupleIJNS5_1CILi128EEES8_S8_EEELi128ENS_10bfloat16_tEfNS_4arch4Sm80ELb1ELb0ELb0ELb0ELb1ELb0ELb1ELb1EEENS1_21CollectiveEpilogueFwdIS9_NS6_IJNS7_ILi1EEESF_SF_EEESA_SC_Li256ELb0ELb1ELb1ELb0EEENS1_30DynamicPersistentTileSchedulerILi256ELi256ELb1ELb1ELb0EEEEEEEEEvNT_6ParamsE:
	.zero		1960


//--------------------- .nv.constant0._ZN7cutlass13device_kernelIN5flash19enable_sm80_to_sm89INS1_16FlashAttnFwdSm80INS1_25CollectiveMainloopFwdSm80ILi4ELi1ELb0EN4cute5tupleIJNS5_1CILi128EEENS7_ILi64EEES8_EEELi128ENS_10bfloat16_tEfNS_4arch4Sm80ELb0ELb0ELb0ELb0ELb1ELb0ELb1ELb1EEENS1_21CollectiveEpilogueFwdINS6_IJS8_S8_S9_EEENS6_IJNS7_ILi1EEESH_SH_EEESB_SD_Li128ELb0ELb1ELb1ELb0EEENS1_19SingleTileSchedulerILb0ELb1ELb1ELi128EEEEEEEEEvNT_6ParamsE --------------------------
	.section	.nv.constant0._ZN7cutlass13device_kernelIN5flash19enable_sm80_to_sm89INS1_16FlashAttnFwdSm80INS1_25CollectiveMainloopFwdSm80ILi4ELi1ELb0EN4cute5tupleIJNS5_1CILi128EEENS7_ILi64EEES8_EEELi128ENS_10bfloat16_tEfNS_4arch4Sm80ELb0ELb0ELb0ELb0ELb1ELb0ELb1ELb1EEENS1_21CollectiveEpilogueFwdINS6_IJS8_S8_S9_EEENS6_IJNS7_ILi1EEESH_SH_EEESB_SD_Li128ELb0ELb1ELb1ELb0EEENS1_19SingleTileSchedulerILb0ELb1ELb1ELi128EEEEEEEEEvNT_6ParamsE,"a",@progbits
	.sectionflags	@""
	.align	4
.nv.constant0._ZN7cutlass13device_kernelIN5flash19enable_sm80_to_sm89INS1_16FlashAttnFwdSm80INS1_25CollectiveMainloopFwdSm80ILi4ELi1ELb0EN4cute5tupleIJNS5_1CILi128EEENS7_ILi64EEES8_EEELi128ENS_10bfloat16_tEfNS_4arch4Sm80ELb0ELb0ELb0ELb0ELb1ELb0ELb1ELb1EEENS1_21CollectiveEpilogueFwdINS6_IJS8_S8_S9_EEENS6_IJNS7_ILi1EEESH_SH_EEESB_SD_Li128ELb0ELb1ELb1ELb0EEENS1_19SingleTileSchedulerILb0ELb1ELb1ELi128EEEEEEEEEvNT_6ParamsE:
	.zero		1944


//--------------------- .nv.constant0._ZN7cutlass13device_kernelIN5flash19enable_sm80_to_sm89INS1_16FlashAttnFwdSm80INS1_25CollectiveMainloopFwdSm80ILi8ELi1ELb1EN4cute5tupleIJNS5_1CILi128EEENS7_ILi112EEES8_EEELi128ENS_10bfloat16_tEfNS_4arch4Sm80ELb0ELb0ELb0ELb1ELb1ELb0ELb1ELb1EEENS1_21CollectiveEpilogueFwdINS6_IJS8_S8_S9_EEENS6_IJNS7_ILi1EEESH_SH_EEESB_SD_Li256ELb1ELb1ELb1ELb0EEENS1_36VarlenDynamicPersistentTileSchedulerILi128ELi112ELi256ELi256ELb1ELb1ELb0ELb0ELb1ELb1EEEEEEEEEvNT_6ParamsE --------------------------
	.section	.nv.constant0._ZN7cutlass13device_kernelIN5flash19enable_sm80_to_sm89INS1_16FlashAttnFwdSm80INS1_25CollectiveMainloopFwdSm80ILi8ELi1ELb1EN4cute5tupleIJNS5_1CILi128EEENS7_ILi112EEES8_EEELi128ENS_10bfloat16_tEfNS_4arch4Sm80ELb0ELb0ELb0ELb1ELb1ELb0ELb1ELb1EEENS1_21CollectiveEpilogueFwdINS6_IJS8_S8_S9_EEENS6_IJNS7_ILi1EEESH_SH_EEESB_SD_Li256ELb1ELb1ELb1ELb0EEENS1_36VarlenDynamicPersistentTileSchedulerILi128ELi112ELi256ELi256ELb1ELb1ELb0ELb0ELb1ELb1EEEEEEEEEvNT_6ParamsE,"a",@progbits
	.sectionflags	@""
	.align	4
.nv.constant0._ZN7cutlass13device_kernelIN5flash19enable_sm80_to_sm89INS1_16FlashAttnFwdSm80INS1_25CollectiveMainloopFwdSm80ILi8ELi1ELb1EN4cute5tupleIJNS5_1CILi128EEENS7_ILi112EEES8_EEELi128ENS_10bfloat16_tEfNS_4arch4Sm80ELb0ELb0ELb0ELb1ELb1ELb0ELb1ELb1EEENS1_21CollectiveEpilogueFwdINS6_IJS8_S8_S9_EEENS6_IJNS7_ILi1EEESH_SH_EEESB_SD_Li256ELb1ELb1ELb1ELb0EEENS1_36VarlenDynamicPersistentTileSchedulerILi128ELi112ELi256ELi256ELb1ELb1ELb0ELb0ELb1ELb1EEEEEEEEEvNT_6ParamsE:
	.zero		1976


//--------------------- .nv.constant0._ZN7cutlass13device_kernelIN5flash19enable_sm80_to_sm89INS1_16FlashAttnFwdSm80INS1_25CollectiveMainloopFwdSm80ILi8ELi1ELb1EN4cute5tupleIJNS5_1CILi128EEENS7_ILi112EEES8_EEELi128ENS_10bfloat16_tEfNS_4arch4Sm80ELb0ELb0ELb0ELb1ELb1ELb1ELb1ELb1EEENS1_21CollectiveEpilogueFwdINS6_IJS8_S8_S9_EEENS6_IJNS7_ILi1EEESH_SH_EEESB_SD_Li256ELb1ELb1ELb1ELb0EEENS1_36VarlenDynamicPersistentTileSchedulerILi128ELi112ELi256ELi256ELb1ELb1ELb0ELb0ELb1ELb1EEEEEEEEEvNT_6ParamsE --------------------------
	.section	.nv.constant0._ZN7cutlass13device_kernelIN5flash19enable_sm80_to_sm89INS1_16FlashAttnFwdSm80INS1_25CollectiveMainloopFwdSm80ILi8ELi1ELb1EN4cute5tupleIJNS5_1CILi128EEENS7_ILi112EEES8_EEELi128ENS_10bfloat16_tEfNS_4arch4Sm80ELb0ELb0ELb0ELb1ELb1ELb1ELb1ELb1EEENS1_21CollectiveEpilogueFwdINS6_IJS8_S8_S9_EEENS6_IJNS7_ILi1EEESH_SH_EEESB_SD_Li256ELb1ELb1ELb1ELb0EEENS1_36VarlenDynamicPersistentTileSchedulerILi128ELi112ELi256ELi256ELb1ELb1ELb0ELb0ELb1ELb1EEEEEEEEEvNT_6ParamsE,"a",@progbits
	.sectionflags	@""
	.align	4
.nv.constant0._ZN7cutlass13device_kernelIN5flash19enable_sm80_to_sm89INS1_16FlashAttnFwdSm80INS1_25CollectiveMainloopFwdSm80ILi8ELi1ELb1EN4cute5tupleIJNS5_1CILi128EEENS7_ILi112EEES8_EEELi128ENS_10bfloat16_tEfNS_4arch4Sm80ELb0ELb0ELb0ELb1ELb1ELb1ELb1ELb1EEENS1_21CollectiveEpilogueFwdINS6_IJS8_S8_S9_EEENS6_IJNS7_ILi1EEESH_SH_EEESB_SD_Li256ELb1ELb1ELb1ELb0EEENS1_36VarlenDynamicPersistentTileSchedulerILi128ELi112ELi256ELi256ELb1ELb1ELb0ELb0ELb1ELb1EEEEEEEEEvNT_6ParamsE:
	.zero		1976


//--------------------- .nv.constant0._ZN7cutlass13device_kernelIN5flash19enable_sm80_to_sm89INS1_16FlashAttnFwdSm80INS1_25CollectiveMainloopFwdSm80ILi4ELi1ELb0EN4cute5tupleIJNS5_1CILi128EEENS7_ILi48EEES8_EEELi128ENS_10bfloat16_tEfNS_4arch4Sm80ELb0ELb1ELb0ELb0ELb1ELb0ELb1ELb1EEENS1_21CollectiveEpilogueFwdINS6_IJS8_S8_S9_EEENS6_IJNS7_ILi1EEESH_SH_EEESB_SD_Li128ELb0ELb1ELb1ELb0EEENS1_19SingleTileSchedulerILb0ELb1ELb1ELi128EEEEEEEEEvNT_6ParamsE --------------------------
	.section	.nv.constant0._ZN7cutlass13device_kernelIN5flash19enable_sm80_to_sm89INS1_16FlashAttnFwdSm80INS1_25CollectiveMainloopFwdSm80ILi4ELi1ELb0EN4cute5tupleIJNS5_1CILi128EEENS7_ILi48EEES8_EEELi128ENS_10bfloat16_tEfNS_4arch4Sm80ELb0ELb1ELb0ELb0ELb1ELb0ELb1ELb1EEENS1_21CollectiveEpilogueFwdINS6_IJS8_S8_S9_EEENS6_IJNS7_ILi1EEESH_SH_EEESB_SD_Li128ELb0ELb1ELb1ELb0EEENS1_19SingleTileSchedulerILb0ELb1ELb1ELi128EEEEEEEEEvNT_6ParamsE,"a",@progbits
	.sectionflags	@""
	.align	4
.nv.constant0._ZN7cutlass13device_kernelIN5flash19enable_sm80_to_sm89INS1_16FlashAttnFwdSm80INS1_25CollectiveMainloopFwdSm80ILi4ELi1ELb0EN4cute5tupleIJNS5_1CILi128EEENS7_ILi48EEES8_EEELi128ENS_10bfloat16_tEfNS_4arch4Sm80ELb0ELb1ELb0ELb0ELb1ELb0ELb1ELb1EEENS1_21CollectiveEpilogueFwdINS6_IJS8_S8_S9_EEENS6_IJNS7_ILi1EEESH_SH_EEESB_SD_Li128ELb0ELb1ELb1ELb0EEENS1_19SingleTileSchedulerILb0ELb1ELb1ELi128EEEEEEEEEvNT_6ParamsE:
	.zero		1944


//--------------------- .nv.constant0._ZN7cutlass13device_kernelIN5flash19enable_sm80_to_sm89INS1_16FlashAttnFwdSm80INS1_25CollectiveMainloopFwdSm80ILi8ELi1ELb1EN4cute5tupleIJNS5_1CILi128EEENS7_ILi96EEES8_EEELi128ENS_10bfloat16_tEfNS_4arch4Sm80ELb0ELb1ELb0ELb1ELb1ELb0ELb1ELb1EEENS1_21CollectiveEpilogueFwdINS6_IJS8_S8_S9_EEENS6_IJNS7_ILi1EEESH_SH_EEESB_SD_Li256ELb1ELb1ELb1ELb0EEENS1_36VarlenDynamicPersistentTileSchedulerILi128ELi96ELi256ELi256ELb1ELb1ELb0ELb1ELb0ELb1EEEEEEEEEvNT_6ParamsE --------------------------
	.section	.nv.constant0._ZN7cutlass13device_kernelIN5flash19enable_sm80_to_sm89INS1_16FlashAttnFwdSm80INS1_25CollectiveMainloopFwdSm80ILi8ELi1ELb1EN4cute5tupleIJNS5_1CILi128EEENS7_ILi96EEES8_EEELi128ENS_10bfloat16_tEfNS_4arch4Sm80ELb0ELb1ELb0ELb1ELb1ELb0ELb1ELb1EEENS1_21CollectiveEpilogueFwdINS6_IJS8_S8_S9_EEENS6_IJNS7_ILi1EEESH_SH_EEESB_SD_Li256ELb1ELb1ELb1ELb0EEENS1_36VarlenDynamicPersistentTileSchedulerILi128ELi96ELi256ELi256ELb1ELb1ELb0ELb1ELb0ELb1EEEEEEEEEvNT_6ParamsE,"a",@progbits
	.sectionflags	@""
	.align	4
.nv.constant0._ZN7cutlass13device_kernelIN5flash19enable_sm80_to_sm89INS1_16FlashAttnFwdSm80INS1_25CollectiveMainloopFwdSm80ILi8ELi1ELb1EN4cute5tupleIJNS5_1CILi128EEENS7_ILi96EEES8_EEELi128ENS_10bfloat16_tEfNS_4arch4Sm80ELb0ELb1ELb0ELb1ELb1ELb0ELb1ELb1EEENS1_21CollectiveEpilogueFwdINS6_IJS8_S8_S9_EEENS6_IJNS7_ILi1EEESH_SH_EEESB_SD_Li256ELb1ELb1ELb1ELb0EEENS1_36VarlenDynamicPersistentTileSchedulerILi128ELi96ELi256ELi256ELb1ELb1ELb0ELb1ELb0ELb1EEEEEEEEEvNT_6ParamsE:
	.zero		1976


//--------------------- .nv.constant0._ZN7cutlass13device_kernelIN5flash19enable_sm80_to_sm89INS1_16FlashAttnFwdSm80INS1_25CollectiveMainloopFwdSm80ILi8ELi1ELb1EN4cute5tupleIJNS5_1CILi128EEENS7_ILi96EEES8_EEELi128ENS_10bfloat16_tEfNS_4arch4Sm80ELb0ELb1ELb0ELb1ELb1ELb1ELb1ELb1EEENS1_21CollectiveEpilogueFwdINS6_IJS8_S8_S9_EEENS6_IJNS7_ILi1EEESH_SH_EEESB_SD_Li256ELb1ELb1ELb1ELb0EEENS1_36VarlenDynamicPersistentTileSchedulerILi128ELi96ELi256ELi256ELb1ELb1ELb0ELb1ELb0ELb1EEEEEEEEEvNT_6ParamsE --------------------------
	.section	.nv.constant0._ZN7cutlass13device_kernelIN5flash19enable_sm80_to_sm89INS1_16FlashAttnFwdSm80INS1_25CollectiveMainloopFwdSm80ILi8ELi1ELb1EN4cute5tupleIJNS5_1CILi128EEENS7_ILi96EEES8_EEELi128ENS_10bfloat16_tEfNS_4arch4Sm80ELb0ELb1ELb0ELb1ELb1ELb1ELb1ELb1EEENS1_21CollectiveEpilogueFwdINS6_IJS8_S8_S9_EEENS6_IJNS7_ILi1EEESH_SH_EEESB_SD_Li256ELb1ELb1ELb1ELb0EEENS1_36VarlenDynamicPersistentTileSchedulerILi128ELi96ELi256ELi256ELb1ELb1ELb0ELb1ELb0ELb1EEEEEEEEEvNT_6ParamsE,"a",@progbits
	.sectionflags	@""
	.align	4
.nv.constant0._ZN7cutlass13device_kernelIN5flash19enable_sm80_to_sm89INS1_16FlashAttnFwdSm80INS1_25CollectiveMainloopFwdSm80ILi8ELi1ELb1EN4cute5tupleIJNS5_1CILi128EEENS7_ILi96EEES8_EEELi128ENS_10bfloat16_tEfNS_4arch4Sm80ELb0ELb1ELb0ELb1ELb1ELb1ELb1ELb1EEENS1_21CollectiveEpilogueFwdINS6_IJS8_S8_S9_EEENS6_IJNS7_ILi1EEESH_SH_EEESB_SD_Li256ELb1ELb1ELb1ELb0EEENS1_36VarlenDynamicPersistentTileSchedulerILi128ELi96ELi256ELi256ELb1ELb1ELb0ELb1ELb0ELb1EEEEEEEEEvNT_6ParamsE:
	.zero		1976


//--------------------- .nv.constant0._ZN7cutlass13device_kernelIN5flash19enable_sm80_to_sm89INS1_16FlashAttnFwdSm80INS1_25CollectiveMainloopFwdSm80ILi4ELi1ELb0EN4cute5tupleIJNS5_1CILi128EEENS7_ILi64EEES8_EEELi128ENS_10bfloat16_tEfNS_4arch4Sm80ELb1ELb0ELb0ELb0ELb1ELb0ELb1ELb1EEENS1_21CollectiveEpilogueFwdINS6_IJS8_S8_S9_EEENS6_IJNS7_ILi1EEESH_SH_EEESB_SD_Li128ELb0ELb1ELb1ELb0EEENS1_30DynamicPersistentTileSchedulerILi128ELi128ELb1ELb1ELb0EEEEEEEEEvNT_6ParamsE --------------------------
	.section	.nv.constant0._ZN7cutlass13device_kernelIN5flash19enable_sm80_to_sm89INS1_16FlashAttnFwdSm80INS1_25CollectiveMainloopFwdSm80ILi4ELi1ELb0EN4cute5tupleIJNS5_1CILi128EEENS7_ILi64EEES8_EEELi128ENS_10bfloat16_tEfNS_4arch4Sm80ELb1ELb0ELb0ELb0ELb1ELb0ELb1ELb1EEENS1_21CollectiveEpilogueFwdINS6_IJS8_S8_S9_EEENS6_IJNS7_ILi1EEESH_SH_EEESB_SD_Li128ELb0ELb1ELb1ELb0EEENS1_30DynamicPersistentTileSchedulerILi128ELi128ELb1ELb1ELb0EEEEEEEEEvNT_6ParamsE,"a",@progbits
	.sectionflags	@""
	.align	4
.nv.constant0._ZN7cutlass13device_kernelIN5flash19enable_sm80_to_sm89INS1_16FlashAttnFwdSm80INS1_25CollectiveMainloopFwdSm80ILi4ELi1ELb0EN4cute5tupleIJNS5_1CILi128EEENS7_ILi64EEES8_EEELi128ENS_10bfloat16_tEfNS_4arch4Sm80ELb1ELb0ELb0ELb0ELb1ELb0ELb1ELb1EEENS1_21CollectiveEpilogueFwdINS6_IJS8_S8_S9_EEENS6_IJNS7_ILi1EEESH_SH_EEESB_SD_Li128ELb0ELb1ELb1ELb0EEENS1_30DynamicPersistentTileSchedulerILi128ELi128ELb1ELb1ELb0EEEEEEEEEvNT_6ParamsE:
	.zero		1960


//--------------------- .nv.constant0._ZN7cutlass13device_kernelIN5flash19enable_sm80_to_sm89INS1_16FlashAttnFwdSm80INS1_25CollectiveMainloopFwdSm80ILi8ELi1ELb1EN4cute5tupleIJNS5_1CILi128EEENS7_ILi112EEES8_EEELi128ENS_10bfloat16_tEfNS_4arch4Sm80ELb1ELb0ELb0ELb1ELb1ELb0ELb1ELb1EEENS1_21CollectiveEpilogueFwdINS6_IJS8_S8_S9_EEENS6_IJNS7_ILi1EEESH_SH_EEESB_SD_Li256ELb1ELb1ELb1ELb0EEENS1_36VarlenDynamicPersistentTileSchedulerILi128ELi112ELi256ELi256ELb1ELb1ELb0ELb1ELb1ELb1EEEEEEEEEvNT_6ParamsE --------------------------
	.section	.nv.constant0._ZN7cutlass13device_kernelIN5flash19enable_sm80_to_sm89INS1_16FlashAttnFwdSm80INS1_25CollectiveMainloopFwdSm80ILi8ELi1ELb1EN4cute5tupleIJNS5_1CILi128EEENS7_ILi112EEES8_EEELi128ENS_10bfloat16_tEfNS_4arch4Sm80ELb1ELb0ELb0ELb1ELb1ELb0ELb1ELb1EEENS1_21CollectiveEpilogueFwdINS6_IJS8_S8_S9_EEENS6_IJNS7_ILi1EEESH_SH_EEESB_SD_Li256ELb1ELb1ELb1ELb0EEENS1_36VarlenDynamicPersistentTileSchedulerILi128ELi112ELi256ELi256ELb1ELb1ELb0ELb1ELb1ELb1EEEEEEEEEvNT_6ParamsE,"a",@progbits
	.sectionflags	@""
	.align	4
.nv.constant0._ZN7cutlass13device_kernelIN5flash19enable_sm80_to_sm89INS1_16FlashAttnFwdSm80INS1_25CollectiveMainloopFwdSm80ILi8ELi1ELb1EN4cute5tupleIJNS5_1CILi128EEENS7_ILi112EEES8_EEELi128ENS_10bfloat16_tEfNS_4arch4Sm80ELb1ELb0ELb0ELb1ELb1ELb0ELb1ELb1EEENS1_21CollectiveEpilogueFwdINS6_IJS8_S8_S9_EEENS6_IJNS7_ILi1EEESH_SH_EEESB_SD_Li256ELb1ELb1ELb1ELb0EEENS1_36VarlenDynamicPersistentTileSchedulerILi128ELi112ELi256ELi256ELb1ELb1ELb0ELb1ELb1ELb1EEEEEEEEEvNT_6ParamsE:
	.zero		1976


//--------------------- .nv.constant0._ZN7cutlass13device_kernelIN5flash19enable_sm80_to_sm89INS1_16FlashAttnFwdSm80INS1_25CollectiveMainloopFwdSm80ILi8ELi1ELb1EN4cute5tupleIJNS5_1CILi128EEENS7_ILi112EEES8_EEELi128ENS_10bfloat16_tEfNS_4arch4Sm80ELb1ELb0ELb0ELb1ELb1ELb1ELb1ELb1EEENS1_21CollectiveEpilogueFwdINS6_IJS8_S8_S9_EEENS6_IJNS7_ILi1EEESH_SH_EEESB_SD_Li256ELb1ELb1ELb1ELb0EEENS1_36VarlenDynamicPersistentTileSchedulerILi128ELi112ELi256ELi256ELb1ELb1ELb0ELb1ELb1ELb1EEEEEEEEEvNT_6ParamsE --------------------------
	.section	.nv.constant0._ZN7cutlass13device_kernelIN5flash19enable_sm80_to_sm89INS1_16FlashAttnFwdSm80INS1_25CollectiveMainloopFwdSm80ILi8ELi1ELb1EN4cute5tupleIJNS5_1CILi128EEENS7_ILi112EEES8_EEELi128ENS_10bfloat16_tEfNS_4arch4Sm80ELb1ELb0ELb0ELb1ELb1ELb1ELb1ELb1EEENS1_21CollectiveEpilogueFwdINS6_IJS8_S8_S9_EEENS6_IJNS7_ILi1EEESH_SH_EEESB_SD_Li256ELb1ELb1ELb1ELb0EEENS1_36VarlenDynamicPersistentTileSchedulerILi128ELi112ELi256ELi256ELb1ELb1ELb0ELb1ELb1ELb1EEEEEEEEEvNT_6ParamsE,"a",@progbits
	.sectionflags	@""
	.align	4
.nv.constant0._ZN7cutlass13device_kernelIN5flash19enable_sm80_to_sm89INS1_16FlashAttnFwdSm80INS1_25CollectiveMainloopFwdSm80ILi8ELi1ELb1EN4cute5tupleIJNS5_1CILi128EEENS7_ILi112EEES8_EEELi128ENS_10bfloat16_tEfNS_4arch4Sm80ELb1ELb0ELb0ELb1ELb1ELb1ELb1ELb1EEENS1_21CollectiveEpilogueFwdINS6_IJS8_S8_S9_EEENS6_IJNS7_ILi1EEESH_SH_EEESB_SD_Li256ELb1ELb1ELb1ELb0EEENS1_36VarlenDynamicPersistentTileSchedulerILi128ELi112ELi256ELi256ELb1ELb1ELb0ELb1ELb1ELb1EEEEEEEEEvNT_6ParamsE:
	.zero		1976


//--------------------- SYMBOLS --------------------------

	.type		.nv.reservedSmem.offset0,@object
	.size		.nv.reservedSmem.offset0,0x4
